//
// Generated by NVIDIA NVVM Compiler
//
// Compiler Build ID: CL-36424714
// Cuda compilation tools, release 13.0, V13.0.88
// Based on NVVM 20.0.0
//

.version 9.0
.target sm_100
.address_size 64

	// .globl	_Z16matmul_arbitraryPK6__halfS1_Pfiii

.visible .entry _Z16matmul_arbitraryPK6__halfS1_Pfiii(
	.param .u64 .ptr .align 1 _Z16matmul_arbitraryPK6__halfS1_Pfiii_param_0,
	.param .u64 .ptr .align 1 _Z16matmul_arbitraryPK6__halfS1_Pfiii_param_1,
	.param .u64 .ptr .align 1 _Z16matmul_arbitraryPK6__halfS1_Pfiii_param_2,
	.param .u32 _Z16matmul_arbitraryPK6__halfS1_Pfiii_param_3,
	.param .u32 _Z16matmul_arbitraryPK6__halfS1_Pfiii_param_4,
	.param .u32 _Z16matmul_arbitraryPK6__halfS1_Pfiii_param_5
)
{
	.reg .pred 	%p<13>;
	.reg .b16 	%rs<31>;
	.reg .b32 	%r<41>;
	.reg .b32 	%f<68>;
	.reg .b64 	%rd<53>;

	ld.param.u64 	%rd7, [_Z16matmul_arbitraryPK6__halfS1_Pfiii_param_0];
	ld.param.u64 	%rd8, [_Z16matmul_arbitraryPK6__halfS1_Pfiii_param_1];
	ld.param.u64 	%rd6, [_Z16matmul_arbitraryPK6__halfS1_Pfiii_param_2];
	ld.param.u32 	%r20, [_Z16matmul_arbitraryPK6__halfS1_Pfiii_param_3];
	ld.param.u32 	%r18, [_Z16matmul_arbitraryPK6__halfS1_Pfiii_param_4];
	ld.param.u32 	%r19, [_Z16matmul_arbitraryPK6__halfS1_Pfiii_param_5];
	cvta.to.global.u64 	%rd1, %rd8;
	cvta.to.global.u64 	%rd2, %rd7;
	mov.u32 	%r21, %ctaid.y;
	mov.u32 	%r22, %ntid.y;
	mov.u32 	%r23, %tid.y;
	mad.lo.s32 	%r1, %r21, %r22, %r23;
	mov.u32 	%r24, %ctaid.x;
	mov.u32 	%r25, %ntid.x;
	mov.u32 	%r26, %tid.x;
	mad.lo.s32 	%r2, %r24, %r25, %r26;
	setp.ge.s32 	%p1, %r1, %r20;
	setp.ge.s32 	%p2, %r2, %r19;
	or.pred  	%p3, %p1, %p2;
	@%p3 bra 	$L__BB0_14;
	setp.lt.s32 	%p4, %r18, 1;
	mov.f32 	%f67, 0f00000000;
	@%p4 bra 	$L__BB0_13;
	mul.lo.s32 	%r3, %r18, %r1;
	and.b32  	%r4, %r18, 7;
	setp.lt.u32 	%p5, %r18, 8;
	mov.f32 	%f67, 0f00000000;
	mov.b32 	%r39, 0;
	@%p5 bra 	$L__BB0_5;
	and.b32  	%r39, %r18, 2147483640;
	neg.s32 	%r37, %r39;
	shl.b32 	%r7, %r19, 3;
	mul.wide.u32 	%rd9, %r3, 2;
	add.s64 	%rd10, %rd9, %rd2;
	add.s64 	%rd52, %rd10, 8;
	mov.f32 	%f67, 0f00000000;
	mul.wide.s32 	%rd13, %r19, 2;
	mov.u32 	%r36, %r2;
$L__BB0_4:
	.pragma "nounroll";
	ld.global.u16 	%rs1, [%rd52+-8];
	// begin inline asm
	{  cvt.f32.f16 %f17, %rs1;}

	// end inline asm
	mul.wide.s32 	%rd11, %r36, 2;
	add.s64 	%rd12, %rd1, %rd11;
	ld.global.u16 	%rs2, [%rd12];
	// begin inline asm
	{  cvt.f32.f16 %f18, %rs2;}

	// end inline asm
	fma.rn.f32 	%f33, %f17, %f18, %f67;
	ld.global.u16 	%rs3, [%rd52+-6];
	// begin inline asm
	{  cvt.f32.f16 %f19, %rs3;}

	// end inline asm
	add.s64 	%rd14, %rd12, %rd13;
	ld.global.u16 	%rs4, [%rd14];
	// begin inline asm
	{  cvt.f32.f16 %f20, %rs4;}

	// end inline asm
	fma.rn.f32 	%f34, %f19, %f20, %f33;
	ld.global.u16 	%rs5, [%rd52+-4];
	// begin inline asm
	{  cvt.f32.f16 %f21, %rs5;}

	// end inline asm
	add.s64 	%rd15, %rd14, %rd13;
	ld.global.u16 	%rs6, [%rd15];
	// begin inline asm
	{  cvt.f32.f16 %f22, %rs6;}

	// end inline asm
	fma.rn.f32 	%f35, %f21, %f22, %f34;
	ld.global.u16 	%rs7, [%rd52+-2];
	// begin inline asm
	{  cvt.f32.f16 %f23, %rs7;}

	// end inline asm
	add.s64 	%rd16, %rd15, %rd13;
	ld.global.u16 	%rs8, [%rd16];
	// begin inline asm
	{  cvt.f32.f16 %f24, %rs8;}

	// end inline asm
	fma.rn.f32 	%f36, %f23, %f24, %f35;
	ld.global.u16 	%rs9, [%rd52];
	// begin inline asm
	{  cvt.f32.f16 %f25, %rs9;}

	// end inline asm
	add.s64 	%rd17, %rd16, %rd13;
	ld.global.u16 	%rs10, [%rd17];
	// begin inline asm
	{  cvt.f32.f16 %f26, %rs10;}

	// end inline asm
	fma.rn.f32 	%f37, %f25, %f26, %f36;
	ld.global.u16 	%rs11, [%rd52+2];
	// begin inline asm
	{  cvt.f32.f16 %f27, %rs11;}

	// end inline asm
	add.s64 	%rd18, %rd17, %rd13;
	ld.global.u16 	%rs12, [%rd18];
	// begin inline asm
	{  cvt.f32.f16 %f28, %rs12;}

	// end inline asm
	fma.rn.f32 	%f38, %f27, %f28, %f37;
	ld.global.u16 	%rs13, [%rd52+4];
	// begin inline asm
	{  cvt.f32.f16 %f29, %rs13;}

	// end inline asm
	add.s64 	%rd19, %rd18, %rd13;
	ld.global.u16 	%rs14, [%rd19];
	// begin inline asm
	{  cvt.f32.f16 %f30, %rs14;}

	// end inline asm
	fma.rn.f32 	%f39, %f29, %f30, %f38;
	ld.global.u16 	%rs15, [%rd52+6];
	// begin inline asm
	{  cvt.f32.f16 %f31, %rs15;}

	// end inline asm
	add.s64 	%rd20, %rd19, %rd13;
	ld.global.u16 	%rs16, [%rd20];
	// begin inline asm
	{  cvt.f32.f16 %f32, %rs16;}

	// end inline asm
	fma.rn.f32 	%f67, %f31, %f32, %f39;
	add.s32 	%r37, %r37, 8;
	add.s32 	%r36, %r36, %r7;
	add.s64 	%rd52, %rd52, 16;
	setp.ne.s32 	%p6, %r37, 0;
	@%p6 bra 	$L__BB0_4;
$L__BB0_5:
	setp.eq.s32 	%p7, %r4, 0;
	@%p7 bra 	$L__BB0_13;
	and.b32  	%r13, %r18, 3;
	setp.lt.u32 	%p8, %r4, 4;
	@%p8 bra 	$L__BB0_8;
	add.s32 	%r28, %r39, %r3;
	mul.wide.u32 	%rd21, %r28, 2;
	add.s64 	%rd22, %rd2, %rd21;
	ld.global.u16 	%rs17, [%rd22];
	// begin inline asm
	{  cvt.f32.f16 %f41, %rs17;}

	// end inline asm
	mad.lo.s32 	%r29, %r39, %r19, %r2;
	mul.wide.s32 	%rd23, %r29, 2;
	add.s64 	%rd24, %rd1, %rd23;
	ld.global.u16 	%rs18, [%rd24];
	// begin inline asm
	{  cvt.f32.f16 %f42, %rs18;}

	// end inline asm
	fma.rn.f32 	%f49, %f41, %f42, %f67;
	cvt.u64.u32 	%rd25, %r3;
	cvt.u64.u32 	%rd26, %r39;
	add.s64 	%rd27, %rd26, %rd25;
	shl.b64 	%rd28, %rd27, 1;
	add.s64 	%rd29, %rd2, %rd28;
	ld.global.u16 	%rs19, [%rd29+2];
	// begin inline asm
	{  cvt.f32.f16 %f43, %rs19;}

	// end inline asm
	mul.wide.s32 	%rd30, %r19, 2;
	add.s64 	%rd31, %rd24, %rd30;
	ld.global.u16 	%rs20, [%rd31];
	// begin inline asm
	{  cvt.f32.f16 %f44, %rs20;}

	// end inline asm
	fma.rn.f32 	%f50, %f43, %f44, %f49;
	ld.global.u16 	%rs21, [%rd29+4];
	// begin inline asm
	{  cvt.f32.f16 %f45, %rs21;}

	// end inline asm
	add.s64 	%rd32, %rd31, %rd30;
	ld.global.u16 	%rs22, [%rd32];
	// begin inline asm
	{  cvt.f32.f16 %f46, %rs22;}

	// end inline asm
	fma.rn.f32 	%f51, %f45, %f46, %f50;
	ld.global.u16 	%rs23, [%rd29+6];
	// begin inline asm
	{  cvt.f32.f16 %f47, %rs23;}

	// end inline asm
	add.s64 	%rd33, %rd32, %rd30;
	ld.global.u16 	%rs24, [%rd33];
	// begin inline asm
	{  cvt.f32.f16 %f48, %rs24;}

	// end inline asm
	fma.rn.f32 	%f67, %f47, %f48, %f51;
	add.s32 	%r39, %r39, 4;
$L__BB0_8:
	setp.eq.s32 	%p9, %r13, 0;
	@%p9 bra 	$L__BB0_13;
	setp.eq.s32 	%p10, %r13, 1;
	@%p10 bra 	$L__BB0_11;
	add.s32 	%r30, %r39, %r3;
	mul.wide.u32 	%rd34, %r30, 2;
	add.s64 	%rd35, %rd2, %rd34;
	ld.global.u16 	%rs25, [%rd35];
	// begin inline asm
	{  cvt.f32.f16 %f53, %rs25;}

	// end inline asm
	mad.lo.s32 	%r31, %r39, %r19, %r2;
	mul.wide.s32 	%rd36, %r31, 2;
	add.s64 	%rd37, %rd1, %rd36;
	ld.global.u16 	%rs26, [%rd37];
	// begin inline asm
	{  cvt.f32.f16 %f54, %rs26;}

	// end inline asm
	fma.rn.f32 	%f57, %f53, %f54, %f67;
	cvt.u64.u32 	%rd38, %r3;
	cvt.u64.u32 	%rd39, %r39;
	add.s64 	%rd40, %rd39, %rd38;
	shl.b64 	%rd41, %rd40, 1;
	add.s64 	%rd42, %rd2, %rd41;
	ld.global.u16 	%rs27, [%rd42+2];
	// begin inline asm
	{  cvt.f32.f16 %f55, %rs27;}

	// end inline asm
	mul.wide.s32 	%rd43, %r19, 2;
	add.s64 	%rd44, %rd37, %rd43;
	ld.global.u16 	%rs28, [%rd44];
	// begin inline asm
	{  cvt.f32.f16 %f56, %rs28;}

	// end inline asm
	fma.rn.f32 	%f67, %f55, %f56, %f57;
	add.s32 	%r39, %r39, 2;
$L__BB0_11:
	and.b32  	%r32, %r18, 1;
	setp.eq.b32 	%p11, %r32, 1;
	not.pred 	%p12, %p11;
	@%p12 bra 	$L__BB0_13;
	add.s32 	%r33, %r39, %r3;
	mul.wide.u32 	%rd45, %r33, 2;
	add.s64 	%rd46, %rd2, %rd45;
	ld.global.u16 	%rs29, [%rd46];
	// begin inline asm
	{  cvt.f32.f16 %f58, %rs29;}

	// end inline asm
	mad.lo.s32 	%r34, %r39, %r19, %r2;
	mul.wide.s32 	%rd47, %r34, 2;
	add.s64 	%rd48, %rd1, %rd47;
	ld.global.u16 	%rs30, [%rd48];
	// begin inline asm
	{  cvt.f32.f16 %f59, %rs30;}

	// end inline asm
	fma.rn.f32 	%f67, %f58, %f59, %f67;
$L__BB0_13:
	mad.lo.s32 	%r35, %r19, %r1, %r2;
	cvta.to.global.u64 	%rd49, %rd6;
	mul.wide.s32 	%rd50, %r35, 4;
	add.s64 	%rd51, %rd49, %rd50;
	st.global.f32 	[%rd51], %f67;
$L__BB0_14:
	ret;

}
	// .globl	_Z13matmul_kernelPK6__halfS1_Pfiii
.visible .entry _Z13matmul_kernelPK6__halfS1_Pfiii(
	.param .u64 .ptr .align 1 _Z13matmul_kernelPK6__halfS1_Pfiii_param_0,
	.param .u64 .ptr .align 1 _Z13matmul_kernelPK6__halfS1_Pfiii_param_1,
	.param .u64 .ptr .align 1 _Z13matmul_kernelPK6__halfS1_Pfiii_param_2,
	.param .u32 _Z13matmul_kernelPK6__halfS1_Pfiii_param_3,
	.param .u32 _Z13matmul_kernelPK6__halfS1_Pfiii_param_4,
	.param .u32 _Z13matmul_kernelPK6__halfS1_Pfiii_param_5
)
{
	.reg .pred 	%p<6>;
	.reg .b32 	%r<146>;
	.reg .b32 	%f<125>;
	.reg .b64 	%rd<47>;

	ld.param.u64 	%rd7, [_Z13matmul_kernelPK6__halfS1_Pfiii_param_0];
	ld.param.u64 	%rd8, [_Z13matmul_kernelPK6__halfS1_Pfiii_param_1];
	ld.param.u32 	%r34, [_Z13matmul_kernelPK6__halfS1_Pfiii_param_4];
	ld.param.u32 	%r35, [_Z13matmul_kernelPK6__halfS1_Pfiii_param_5];
	cvta.to.global.u64 	%rd1, %rd8;
	cvta.to.global.u64 	%rd2, %rd7;
	mov.u32 	%r36, %ctaid.y;
	shl.b32 	%r1, %r36, 4;
	setp.lt.s32 	%p1, %r35, 1;
	mov.f32 	%f117, 0f00000000;
	mov.f32 	%f118, %f117;
	mov.f32 	%f119, %f117;
	mov.f32 	%f120, %f117;
	mov.f32 	%f121, %f117;
	mov.f32 	%f122, %f117;
	mov.f32 	%f123, %f117;
	mov.f32 	%f124, %f117;
	@%p1 bra 	$L__BB1_7;
	mul.lo.s32 	%r140, %r35, %r1;
	add.s32 	%r38, %r35, -1;
	shr.u32 	%r39, %r38, 4;
	add.s32 	%r3, %r39, 1;
	and.b32  	%r4, %r3, 3;
	setp.lt.u32 	%p2, %r35, 49;
	mov.b32 	%r142, 0;
	mov.f32 	%f117, 0f00000000;
	@%p2 bra 	$L__BB1_4;
	mul.wide.u32 	%rd9, %r140, 2;
	add.s64 	%rd10, %rd9, %rd2;
	add.s64 	%rd46, %rd10, 64;
	mul.lo.s32 	%r139, %r34, 48;
	shl.b32 	%r138, %r34, 5;
	shl.b32 	%r137, %r34, 4;
	and.b32  	%r41, %r3, 536870908;
	neg.s32 	%r135, %r41;
	mov.f32 	%f117, 0f00000000;
	mov.b32 	%r136, 0;
	mov.f32 	%f118, %f117;
	mov.f32 	%f119, %f117;
	mov.f32 	%f120, %f117;
	mov.f32 	%f121, %f117;
	mov.f32 	%f122, %f117;
	mov.f32 	%f123, %f117;
	mov.f32 	%f124, %f117;
	mov.u32 	%r142, %r136;
$L__BB1_3:
	mul.wide.u32 	%rd11, %r140, 2;
	add.s64 	%rd12, %rd2, %rd11;
	cvt.s64.s32 	%rd13, %r136;
	mov.u32 	%r42, %ctaid.x;
	shl.b32 	%r43, %r42, 4;
	cvt.s64.s32 	%rd14, %r43;
	add.s64 	%rd15, %rd13, %rd14;
	shl.b64 	%rd16, %rd15, 1;
	add.s64 	%rd17, %rd1, %rd16;
	wmma.load.a.sync.aligned.row.m16n16k16.global.f16 	{%r44, %r45, %r46, %r47, %r48, %r49, %r50, %r51}, [%rd12], %r35;
	wmma.load.b.sync.aligned.row.m16n16k16.global.f16 	{%r52, %r53, %r54, %r55, %r56, %r57, %r58, %r59}, [%rd17], %r34;
	wmma.mma.sync.aligned.row.row.m16n16k16.f32.f32 {%f61, %f62, %f63, %f64, %f65, %f66, %f67, %f68}, {%r44, %r45, %r46, %r47, %r48, %r49, %r50, %r51}, {%r52, %r53, %r54, %r55, %r56, %r57, %r58, %r59}, {%f124, %f123, %f122, %f121, %f120, %f119, %f118, %f117};
	add.s64 	%rd18, %rd46, -32;
	cvt.s64.s32 	%rd19, %r137;
	add.s64 	%rd20, %rd19, %rd14;
	shl.b64 	%rd21, %rd20, 1;
	add.s64 	%rd22, %rd1, %rd21;
	wmma.load.a.sync.aligned.row.m16n16k16.global.f16 	{%r60, %r61, %r62, %r63, %r64, %r65, %r66, %r67}, [%rd18], %r35;
	wmma.load.b.sync.aligned.row.m16n16k16.global.f16 	{%r68, %r69, %r70, %r71, %r72, %r73, %r74, %r75}, [%rd22], %r34;
	wmma.mma.sync.aligned.row.row.m16n16k16.f32.f32 {%f69, %f70, %f71, %f72, %f73, %f74, %f75, %f76}, {%r60, %r61, %r62, %r63, %r64, %r65, %r66, %r67}, {%r68, %r69, %r70, %r71, %r72, %r73, %r74, %r75}, {%f61, %f62, %f63, %f64, %f65, %f66, %f67, %f68};
	cvt.s64.s32 	%rd23, %r138;
	add.s64 	%rd24, %rd23, %rd14;
	shl.b64 	%rd25, %rd24, 1;
	add.s64 	%rd26, %rd1, %rd25;
	wmma.load.a.sync.aligned.row.m16n16k16.global.f16 	{%r76, %r77, %r78, %r79, %r80, %r81, %r82, %r83}, [%rd46], %r35;
	wmma.load.b.sync.aligned.row.m16n16k16.global.f16 	{%r84, %r85, %r86, %r87, %r88, %r89, %r90, %r91}, [%rd26], %r34;
	wmma.mma.sync.aligned.row.row.m16n16k16.f32.f32 {%f77, %f78, %f79, %f80, %f81, %f82, %f83, %f84}, {%r76, %r77, %r78, %r79, %r80, %r81, %r82, %r83}, {%r84, %r85, %r86, %r87, %r88, %r89, %r90, %r91}, {%f69, %f70, %f71, %f72, %f73, %f74, %f75, %f76};
	add.s64 	%rd27, %rd46, 32;
	cvt.s64.s32 	%rd28, %r139;
	add.s64 	%rd29, %rd28, %rd14;
	shl.b64 	%rd30, %rd29, 1;
	add.s64 	%rd31, %rd1, %rd30;
	wmma.load.a.sync.aligned.row.m16n16k16.global.f16 	{%r92, %r93, %r94, %r95, %r96, %r97, %r98, %r99}, [%rd27], %r35;
	wmma.load.b.sync.aligned.row.m16n16k16.global.f16 	{%r100, %r101, %r102, %r103, %r104, %r105, %r106, %r107}, [%rd31], %r34;
	wmma.mma.sync.aligned.row.row.m16n16k16.f32.f32 {%f124, %f123, %f122, %f121, %f120, %f119, %f118, %f117}, {%r92, %r93, %r94, %r95, %r96, %r97, %r98, %r99}, {%r100, %r101, %r102, %r103, %r104, %r105, %r106, %r107}, {%f77, %f78, %f79, %f80, %f81, %f82, %f83, %f84};
	add.s32 	%r142, %r142, 64;
	add.s64 	%rd46, %rd46, 128;
	add.s32 	%r140, %r140, 64;
	shl.b32 	%r108, %r34, 6;
	add.s32 	%r139, %r139, %r108;
	add.s32 	%r138, %r138, %r108;
	add.s32 	%r137, %r137, %r108;
	add.s32 	%r136, %r136, %r108;
	add.s32 	%r135, %r135, 4;
	setp.ne.s32 	%p3, %r135, 0;
	@%p3 bra 	$L__BB1_3;
$L__BB1_4:
	setp.eq.s32 	%p4, %r4, 0;
	@%p4 bra 	$L__BB1_7;
	mul.lo.s32 	%r145, %r142, %r34;
	shl.b32 	%r25, %r34, 4;
	mov.u32 	%r109, %ctaid.y;
	mul.lo.s32 	%r110, %r109, %r35;
	shl.b32 	%r111, %r110, 4;
	add.s32 	%r144, %r142, %r111;
	neg.s32 	%r143, %r4;
$L__BB1_6:
	.pragma "nounroll";
	mul.wide.u32 	%rd32, %r144, 2;
	add.s64 	%rd33, %rd2, %rd32;
	cvt.s64.s32 	%rd34, %r145;
	mov.u32 	%r112, %ctaid.x;
	shl.b32 	%r113, %r112, 4;
	cvt.s64.s32 	%rd35, %r113;
	add.s64 	%rd36, %rd34, %rd35;
	shl.b64 	%rd37, %rd36, 1;
	add.s64 	%rd38, %rd1, %rd37;
	wmma.load.a.sync.aligned.row.m16n16k16.global.f16 	{%r114, %r115, %r116, %r117, %r118, %r119, %r120, %r121}, [%rd33], %r35;
	wmma.load.b.sync.aligned.row.m16n16k16.global.f16 	{%r122, %r123, %r124, %r125, %r126, %r127, %r128, %r129}, [%rd38], %r34;
	wmma.mma.sync.aligned.row.row.m16n16k16.f32.f32 {%f124, %f123, %f122, %f121, %f120, %f119, %f118, %f117}, {%r114, %r115, %r116, %r117, %r118, %r119, %r120, %r121}, {%r122, %r123, %r124, %r125, %r126, %r127, %r128, %r129}, {%f124, %f123, %f122, %f121, %f120, %f119, %f118, %f117};
	add.s32 	%r145, %r145, %r25;
	add.s32 	%r144, %r144, 16;
	add.s32 	%r143, %r143, 1;
	setp.ne.s32 	%p5, %r143, 0;
	@%p5 bra 	$L__BB1_6;
$L__BB1_7:
	ld.param.u64 	%rd45, [_Z13matmul_kernelPK6__halfS1_Pfiii_param_2];
	cvta.to.global.u64 	%rd39, %rd45;
	mov.u32 	%r130, %ctaid.y;
	mul.lo.s32 	%r131, %r130, %r34;
	shl.b32 	%r132, %r131, 4;
	cvt.s64.s32 	%rd40, %r132;
	mov.u32 	%r133, %ctaid.x;
	shl.b32 	%r134, %r133, 4;
	cvt.s64.s32 	%rd41, %r134;
	add.s64 	%rd42, %rd40, %rd41;
	shl.b64 	%rd43, %rd42, 2;
	add.s64 	%rd44, %rd39, %rd43;
	wmma.store.d.sync.aligned.row.m16n16k16.global.f32 	[%rd44], {%f124, %f123, %f122, %f121, %f120, %f119, %f118, %f117}, %r34;
	ret;

}


// ===== COMPILED SASS (sm_100) =====

	.target	sm_100

	.elftype	@"ET_EXEC"


//--------------------- .note.nv.tkinfo           --------------------------
	.section	.note.nv.tkinfo,"",@"SHT_NOTE"
	.sectionflags	@"SHF_NOTE_NV_TKINFO"
	.tkinfo
        /*0018*/ 	.word	0x00000002
        /*0030*/ 	.string	""
        /*0030*/ 	.string	"ptxas"
        /*0030*/ 	.string	"Cuda compilation tools, release 13.0, V13.0.88"
        /*0030*/ 	.string	"Build cuda_13.0.r13.0/compiler.36424714_0"
        /*0030*/ 	.string	"-arch sm_100 -m 64 "



//--------------------- .note.nv.cuinfo           --------------------------
	.section	.note.nv.cuinfo,"",@"SHT_NOTE"
	.sectionflags	@"SHF_NOTE_NV_CUINFO"
        /*0018*/ 	.short	0x0002
        /*001a*/ 	.short	0x0064
        /*001c*/ 	.short	0x0082
	.zero		2


//--------------------- .nv.info                  --------------------------
	.section	.nv.info,"",@"SHT_CUDA_INFO"
	.align	4


	//----- nvinfo : EIATTR_REGCOUNT
	.align		4
        /*0000*/ 	.byte	0x04, 0x2f
        /*0002*/ 	.short	(.L_1 - .L_0)
	.align		4
.L_0:
        /*0004*/ 	.word	index@(_Z16matmul_arbitraryPK6__halfS1_Pfiii)
        /*0008*/ 	.word	0x0000001f


	//----- nvinfo : EIATTR_FRAME_SIZE
	.align		4
.L_1:
        /*000c*/ 	.byte	0x04, 0x11
        /*000e*/ 	.short	(.L_3 - .L_2)
	.align		4
.L_2:
        /*0010*/ 	.word	index@(_Z16matmul_arbitraryPK6__halfS1_Pfiii)
        /*0014*/ 	.word	0x00000000


	//----- nvinfo : EIATTR_REGCOUNT
	.align		4
.L_3:
        /*0018*/ 	.byte	0x04, 0x2f
        /*001a*/ 	.short	(.L_5 - .L_4)
	.align		4
.L_4:
        /*001c*/ 	.word	index@(_Z13matmul_kernelPK6__halfS1_Pfiii)
        /*0020*/ 	.word	0x00000020


	//----- nvinfo : EIATTR_FRAME_SIZE
	.align		4
.L_5:
        /*0024*/ 	.byte	0x04, 0x11
        /*0026*/ 	.short	(.L_7 - .L_6)
	.align		4
.L_6:
        /*0028*/ 	.word	index@(_Z13matmul_kernelPK6__halfS1_Pfiii)
        /*002c*/ 	.word	0x00000000


	//----- nvinfo : EIATTR_MIN_STACK_SIZE
	.align		4
.L_7:
        /*0030*/ 	.byte	0x04, 0x12
        /*0032*/ 	.short	(.L_9 - .L_8)
	.align		4
.L_8:
        /*0034*/ 	.word	index@(_Z13matmul_kernelPK6__halfS1_Pfiii)
        /*0038*/ 	.word	0x00000000


	//----- nvinfo : EIATTR_MIN_STACK_SIZE
	.align		4
.L_9:
        /*003c*/ 	.byte	0x04, 0x12
        /*003e*/ 	.short	(.L_11 - .L_10)
	.align		4
.L_10:
        /*0040*/ 	.word	index@(_Z16matmul_arbitraryPK6__halfS1_Pfiii)
        /*0044*/ 	.word	0x00000000
.L_11:


//--------------------- .nv.compat                --------------------------
	.section	.nv.compat,"",@"SHT_CUDA_COMPAT_INFO"
	.align	4
        /*0000*/ 	.byte	0x02, 0x09, 0x00, 0x00, 0x02, 0x02, 0x01, 0x00, 0x02, 0x05, 0x05, 0x00, 0x03, 0x07, 0x01, 0x01
        /*0010*/ 	.byte	0x02, 0x03, 0x00, 0x00, 0x02, 0x06, 0x01, 0x00, 0x04, 0x0b, 0x08, 0x00, 0x09, 0x00, 0x00, 0x00
        /*0020*/ 	.byte	0x00, 0x00, 0x00, 0x00


//--------------------- .nv.info._Z13matmul_kernelPK6__halfS1_Pfiii --------------------------
	.section	.nv.info._Z13matmul_kernelPK6__halfS1_Pfiii,"",@"SHT_CUDA_INFO"
	.sectionflags	@""
	.align	4


	//----- nvinfo : EIATTR_CUDA_API_VERSION
	.align		4
        /*0000*/ 	.byte	0x04, 0x37
        /*0002*/ 	.short	(.L_13 - .L_12)
.L_12:
        /*0004*/ 	.word	0x00000082


	//----- nvinfo : EIATTR_KPARAM_INFO
	.align		4
.L_13:
        /*0008*/ 	.byte	0x04, 0x17
        /*000a*/ 	.short	(.L_15 - .L_14)
.L_14:
        /*000c*/ 	.word	0x00000000
        /*0010*/ 	.short	0x0005
        /*0012*/ 	.short	0x0020
        /*0014*/ 	.byte	0x00, 0xf0, 0x11, 0x00


	//----- nvinfo : EIATTR_KPARAM_INFO
	.align		4
.L_15:
        /*0018*/ 	.byte	0x04, 0x17
        /*001a*/ 	.short	(.L_17 - .L_16)
.L_16:
        /*001c*/ 	.word	0x00000000
        /*0020*/ 	.short	0x0004
        /*0022*/ 	.short	0x001c
        /*0024*/ 	.byte	0x00, 0xf0, 0x11, 0x00


	//----- nvinfo : EIATTR_KPARAM_INFO
	.align		4
.L_17:
        /*0028*/ 	.byte	0x04, 0x17
        /*002a*/ 	.short	(.L_19 - .L_18)
.L_18:
        /*002c*/ 	.word	0x00000000
        /*0030*/ 	.short	0x0003
        /*0032*/ 	.short	0x0018
        /*0034*/ 	.byte	0x00, 0xf0, 0x11, 0x00


	//----- nvinfo : EIATTR_KPARAM_INFO
	.align		4
.L_19:
        /*0038*/ 	.byte	0x04, 0x17
        /*003a*/ 	.short	(.L_21 - .L_20)
.L_20:
        /*003c*/ 	.word	0x00000000
        /*0040*/ 	.short	0x0002
        /*0042*/ 	.short	0x0010
        /*0044*/ 	.byte	0x00, 0xf5, 0x21, 0x00


	//----- nvinfo : EIATTR_KPARAM_INFO
	.align		4
.L_21:
        /*0048*/ 	.byte	0x04, 0x17
        /*004a*/ 	.short	(.L_23 - .L_22)
.L_22:
        /*004c*/ 	.word	0x00000000
        /*0050*/ 	.short	0x0001
        /*0052*/ 	.short	0x0008
        /*0054*/ 	.byte	0x00, 0xf5, 0x21, 0x00


	//----- nvinfo : EIATTR_KPARAM_INFO
	.align		4
.L_23:
        /*0058*/ 	.byte	0x04, 0x17
        /*005a*/ 	.short	(.L_25 - .L_24)
.L_24:
        /*005c*/ 	.word	0x00000000
        /*0060*/ 	.short	0x0000
        /*0062*/ 	.short	0x0000
        /*0064*/ 	.byte	0x00, 0xf5, 0x21, 0x00


	//----- nvinfo : EIATTR_SPARSE_MMA_MASK
	.align		4
.L_25:
        /*0068*/ 	.byte	0x03, 0x50
        /*006a*/ 	.short	0x0000


	//----- nvinfo : EIATTR_WMMA_USED
	.align		4
        /*006c*/ 	.byte	0x01, 0x2b
	.zero		2


	//----- nvinfo : EIATTR_MAXREG_COUNT
	.align		4
        /*0070*/ 	.byte	0x03, 0x1b
        /*0072*/ 	.short	0x00ff


	//----- nvinfo : EIATTR_MERCURY_ISA_VERSION
	.align		4
        /*0074*/ 	.byte	0x03, 0x5f
        /*0076*/ 	.short	0x0101


	//----- nvinfo : EIATTR_VRC_CTA_INIT_COUNT
	.align		4
        /*0078*/ 	.byte	0x02, 0x4a
	.zero		1
	.zero		1


	//----- nvinfo : EIATTR_EXIT_INSTR_OFFSETS
	.align		4
        /*007c*/ 	.byte	0x04, 0x1c
        /*007e*/ 	.short	(.L_27 - .L_26)


	//   ....[0]....
.L_26:
        /*0080*/ 	.word	0x00000f10


	//----- nvinfo : EIATTR_CBANK_PARAM_SIZE
	.align		4
.L_27:
        /*0084*/ 	.byte	0x03, 0x19
        /*0086*/ 	.short	0x0024


	//----- nvinfo : EIATTR_PARAM_CBANK
	.align		4
        /*0088*/ 	.byte	0x04, 0x0a
        /*008a*/ 	.short	(.L_29 - .L_28)
	.align		4
.L_28:
        /*008c*/ 	.word	index@(.nv.constant0._Z13matmul_kernelPK6__halfS1_Pfiii)
        /*0090*/ 	.short	0x0380
        /*0092*/ 	.short	0x0024


	//----- nvinfo : EIATTR_SW_WAR
	.align		4
.L_29:
        /*0094*/ 	.byte	0x04, 0x36
        /*0096*/ 	.short	(.L_31 - .L_30)
.L_30:
        /*0098*/ 	.word	0x00000008
.L_31:


//--------------------- .nv.info._Z16matmul_arbitraryPK6__halfS1_Pfiii --------------------------
	.section	.nv.info._Z16matmul_arbitraryPK6__halfS1_Pfiii,"",@"SHT_CUDA_INFO"
	.sectionflags	@""
	.align	4


	//----- nvinfo : EIATTR_CUDA_API_VERSION
	.align		4
        /*0000*/ 	.byte	0x04, 0x37
        /*0002*/ 	.short	(.L_33 - .L_32)
.L_32:
        /*0004*/ 	.word	0x00000082


	//----- nvinfo : EIATTR_KPARAM_INFO
	.align		4
.L_33:
        /*0008*/ 	.byte	0x04, 0x17
        /*000a*/ 	.short	(.L_35 - .L_34)
.L_34:
        /*000c*/ 	.word	0x00000000
        /*0010*/ 	.short	0x0005
        /*0012*/ 	.short	0x0020
        /*0014*/ 	.byte	0x00, 0xf0, 0x11, 0x00


	//----- nvinfo : EIATTR_KPARAM_INFO
	.align		4
.L_35:
        /*0018*/ 	.byte	0x04, 0x17
        /*001a*/ 	.short	(.L_37 - .L_36)
.L_36:
        /*001c*/ 	.word	0x00000000
        /*0020*/ 	.short	0x0004
        /*0022*/ 	.short	0x001c
        /*0024*/ 	.byte	0x00, 0xf0, 0x11, 0x00


	//----- nvinfo : EIATTR_KPARAM_INFO
	.align		4
.L_37:
        /*0028*/ 	.byte	0x04, 0x17
        /*002a*/ 	.short	(.L_39 - .L_38)
.L_38:
        /*002c*/ 	.word	0x00000000
        /*0030*/ 	.short	0x0003
        /*0032*/ 	.short	0x0018
        /*0034*/ 	.byte	0x00, 0xf0, 0x11, 0x00


	//----- nvinfo : EIATTR_KPARAM_INFO
	.align		4
.L_39:
        /*0038*/ 	.byte	0x04, 0x17
        /*003a*/ 	.short	(.L_41 - .L_40)
.L_40:
        /*003c*/ 	.word	0x00000000
        /*0040*/ 	.short	0x0002
        /*0042*/ 	.short	0x0010
        /*0044*/ 	.byte	0x00, 0xf5, 0x21, 0x00


	//----- nvinfo : EIATTR_KPARAM_INFO
	.align		4
.L_41:
        /*0048*/ 	.byte	0x04, 0x17
        /*004a*/ 	.short	(.L_43 - .L_42)
.L_42:
        /*004c*/ 	.word	0x00000000
        /*0050*/ 	.short	0x0001
        /*0052*/ 	.short	0x0008
        /*0054*/ 	.byte	0x00, 0xf5, 0x21, 0x00


	//----- nvinfo : EIATTR_KPARAM_INFO
	.align		4
.L_43:
        /*0058*/ 	.byte	0x04, 0x17
        /*005a*/ 	.short	(.L_45 - .L_44)
.L_44:
        /*005c*/ 	.word	0x00000000
        /*0060*/ 	.short	0x0000
        /*0062*/ 	.short	0x0000
        /*0064*/ 	.byte	0x00, 0xf5, 0x21, 0x00


	//----- nvinfo : EIATTR_SPARSE_MMA_MASK
	.align		4
.L_45:
        /*0068*/ 	.byte	0x03, 0x50
        /*006a*/ 	.short	0x0000


	//----- nvinfo : EIATTR_MAXREG_COUNT
	.align		4
        /*006c*/ 	.byte	0x03, 0x1b
        /*006e*/ 	.short	0x00ff


	//----- nvinfo : EIATTR_MERCURY_ISA_VERSION
	.align		4
        /*0070*/ 	.byte	0x03, 0x5f
        /*0072*/ 	.short	0x0101


	//----- nvinfo : EIATTR_VRC_CTA_INIT_COUNT
	.align		4
        /*0074*/ 	.byte	0x02, 0x4a
	.zero		1
	.zero		1


	//----- nvinfo : EIATTR_EXIT_INSTR_OFFSETS
	.align		4
        /*0078*/ 	.byte	0x04, 0x1c
        /*007a*/ 	.short	(.L_47 - .L_46)


	//   ....[0]....
.L_46:
        /*007c*/ 	.word	0x000000d0


	//   ....[1]....
        /*0080*/ 	.word	0x00000ad0


	//----- nvinfo : EIATTR_CBANK_PARAM_SIZE
	.align		4
.L_47:
        /*0084*/ 	.byte	0x03, 0x19
        /*0086*/ 	.short	0x0024


	//----- nvinfo : EIATTR_PARAM_CBANK
	.align		4
        /*0088*/ 	.byte	0x04, 0x0a
        /*008a*/ 	.short	(.L_49 - .L_48)
	.align		4
.L_48:
        /*008c*/ 	.word	index@(.nv.constant0._Z16matmul_arbitraryPK6__halfS1_Pfiii)
        /*0090*/ 	.short	0x0380
        /*0092*/ 	.short	0x0024


	//----- nvinfo : EIATTR_SW_WAR
	.align		4
.L_49:
        /*0094*/ 	.byte	0x04, 0x36
        /*0096*/ 	.short	(.L_51 - .L_50)
.L_50:
        /*0098*/ 	.word	0x00000008
.L_51:


//--------------------- .nv.callgraph             --------------------------
	.section	.nv.callgraph,"",@"SHT_CUDA_CALLGRAPH"
	.align	4
	.sectionentsize	8
	.align		4
        /*0000*/ 	.word	0x00000000
	.align		4
        /*0004*/ 	.word	0xffffffff
	.align		4
        /*0008*/ 	.word	0x00000000
	.align		4
        /*000c*/ 	.word	0xfffffffe
	.align		4
        /*0010*/ 	.word	0x00000000
	.align		4
        /*0014*/ 	.word	0xfffffffd
	.align		4
        /*0018*/ 	.word	0x00000000
	.align		4
        /*001c*/ 	.word	0xfffffffc


//--------------------- .text._Z13matmul_kernelPK6__halfS1_Pfiii --------------------------
	.section	.text._Z13matmul_kernelPK6__halfS1_Pfiii,"ax",@progbits
	.align	128
        .global         _Z13matmul_kernelPK6__halfS1_Pfiii
        .type           _Z13matmul_kernelPK6__halfS1_Pfiii,@function
        .size           _Z13matmul_kernelPK6__halfS1_Pfiii,(.L_x_11 - _Z13matmul_kernelPK6__halfS1_Pfiii)
        .other          _Z13matmul_kernelPK6__halfS1_Pfiii,@"STO_CUDA_ENTRY STV_DEFAULT"
_Z13matmul_kernelPK6__halfS1_Pfiii:
.text._Z13matmul_kernelPK6__halfS1_Pfiii:
[----:B------:R-:W-:Y:S01]  /*0000*/  LDC R1, c[0x0][0x37c] ;  /* 0x0000df00ff017b82 */ /* 0x000fe20000000800 */
[----:B------:R-:W0:Y:S07]  /*0010*/  LDCU UR27, c[0x0][0x3a0] ;  /* 0x00007400ff1b77ac */ /* 0x000e2e0008000800 */
[----:B------:R-:W1:Y:S01]  /*0020*/  S2UR UR24, SR_CTAID.Y ;  /* 0x00000000001879c3 */ /* 0x000e620000002600 */
[----:B------:R-:W-:Y:S02]  /*0030*/  CS2R R10, SRZ ;  /* 0x00000000000a7805 */ /* 0x000fe4000001ff00 */
[----:B------:R-:W-:-:S02]  /*0040*/  CS2R R8, SRZ ;  /* 0x0000000000087805 */ /* 0x000fc4000001ff00 */
[----:B------:R-:W-:Y:S02]  /*0050*/  CS2R R6, SRZ ;  /* 0x0000000000067805 */ /* 0x000fe4000001ff00 */
[----:B------:R-:W-:Y:S01]  /*0060*/  CS2R R4, SRZ ;  /* 0x0000000000047805 */ /* 0x000fe2000001ff00 */
[----:B------:R-:W2:Y:S01]  /*0070*/  LDCU.64 UR14, c[0x0][0x358] ;  /* 0x00006b00ff0e77ac */ /* 0x000ea20008000a00 */
[----:B0-----:R-:W-:-:S09]  /*0080*/  UISETP.GE.AND UP0, UPT, UR27, 0x1, UPT ;  /* 0x000000011b00788c */ /* 0x001fd2000bf06270 */
[----:B------:R-:W-:Y:S05]  /*0090*/  BRA.U !UP0, `(.L_x_0) ;  /* 0x0000000d083c7547 */ /* 0x000fea000b800000 */
[----:B------:R-:W-:Y:S01]  /*00a0*/  UISETP.GE.U32.AND UP1, UPT, UR27, 0x31, UPT ;  /* 0x000000311b00788c */ /* 0x000fe2000bf26070 */
[----:B------:R-:W-:Y:S01]  /*00b0*/  IMAD.MOV.U32 R11, RZ, RZ, RZ ;  /* 0x000000ffff0b7224 */ /* 0x000fe200078e00ff */
[----:B------:R-:W-:Y:S02]  /*00c0*/  UIADD3 UR4, UPT, UPT, UR27, -0x1, URZ ;  /* 0xffffffff1b047890 */ /* 0x000fe4000fffe0ff */
[----:B------:R-:W-:Y:S02]  /*00d0*/  UIADD3 UR5, UPT, UPT, UR27, -0x1, URZ ;  /* 0xffffffff1b057890 */ /* 0x000fe4000fffe0ff */
[----:B------:R-:W-:Y:S02]  /*00e0*/  ULEA.HI UR4, UR4, 0x1, URZ, 0x1c ;  /* 0x0000000104047891 */ /* 0x000fe4000f8fe0ff */
[----:B------:R-:W-:Y:S02]  /*00f0*/  ULEA.HI UR5, UR5, 0x1, URZ, 0x1c ;  /* 0x0000000105057891 */ /* 0x000fe4000f8fe0ff */
[----:B------:R-:W-:-:S03]  /*0100*/  ULOP3.LUT UR12, UR4, 0x3, URZ, 0xc0, !UPT ;  /* 0x00000003040c7892 */ /* 0x000fc6000f8ec0ff */
[----:B------:R-:W-:Y:S01]  /*0110*/  UMOV UR4, URZ ;  /* 0x000000ff00047c82 */ /* 0x000fe20008000000 */
[----:B------:R-:W-:Y:S01]  /*0120*/  UISETP.NE.AND UP0, UPT, UR12, URZ, UPT ;  /* 0x000000ff0c00728c */ /* 0x000fe2000bf05270 */
[----:B------:R-:W-:Y:S10]  /*0130*/  BRA.U !UP1, `(.L_x_1) ;  /* 0x00000009093c7547 */ /* 0x000ff4000b800000 */
[----:B------:R-:W0:Y:S01]  /*0140*/  S2R R17, SR_LANEID ;  /* 0x0000000000117919 */ /* 0x000e220000000000 */
[----:B------:R-:W3:Y:S01]  /*0150*/  LDCU UR28, c[0x0][0x39c] ;  /* 0x00007380ff1c77ac */ /* 0x000ee20008000800 */
[----:B------:R-:W4:Y:S01]  /*0160*/  S2UR UR8, SR_CTAID.X ;  /* 0x00000000000879c3 */ /* 0x000f220000002500 */
[----:B------:R-:W-:Y:S01]  /*0170*/  IMAD.MOV.U32 R3, RZ, RZ, RZ ;  /* 0x000000ffff037224 */ /* 0x000fe200078e00ff */
[----:B------:R-:W-:Y:S01]  /*0180*/  CS2R R10, SRZ ;  /* 0x00000000000a7805 */ /* 0x000fe2000001ff00 */
[----:B------:R-:W5:Y:S01]  /*0190*/  LDCU.64 UR16, c[0x0][0x380] ;  /* 0x00007000ff1077ac */ /* 0x000f620008000a00 */
[----:B------:R-:W-:Y:S02]  /*01a0*/  CS2R R8, SRZ ;  /* 0x0000000000087805 */ /* 0x000fe4000001ff00 */
[----:B------:R-:W-:Y:S01]  /*01b0*/  CS2R R6, SRZ ;  /* 0x0000000000067805 */ /* 0x000fe2000001ff00 */
[----:B-1----:R-:W-:Y:S02]  /*01c0*/  USHF.L.U32 UR4, UR24, 0x4, URZ ;  /* 0x0000000418047899 */ /* 0x002fe400080006ff */
[----:B------:R-:W-:-:S02]  /*01d0*/  USHF.R.U32.HI UR7, URZ, 0x1, UR27 ;  /* 0x00000001ff077899 */ /* 0x000fc4000801161b */
[----:B------:R-:W-:Y:S02]  /*01e0*/  UIMAD UR6, UR4, UR27, URZ ;  /* 0x0000001b040672a4 */ /* 0x000fe4000f8e02ff */
[----:B------:R-:W-:Y:S01]  /*01f0*/  ULOP3.LUT UR5, UR5, 0x1ffffffc, URZ, 0xc0, !UPT ;  /* 0x1ffffffc05057892 */ /* 0x000fe2000f8ec0ff */
[----:B------:R-:W1:Y:S01]  /*0200*/  LDCU.64 UR18, c[0x0][0x388] ;  /* 0x00007100ff1277ac */ /* 0x000e620008000a00 */
[----:B---3--:R-:W-:Y:S02]  /*0210*/  USHF.R.U32.HI UR4, URZ, 0x1, UR28 ;  /* 0x00000001ff047899 */ /* 0x008fe4000801161c */
[----:B------:R-:W-:Y:S02]  /*0220*/  UIMAD UR13, UR28, 0x30, URZ ;  /* 0x000000301c0d78a4 */ /* 0x000fe4000f8e02ff */
[----:B------:R-:W-:Y:S02]  /*0230*/  USHF.L.U32 UR20, UR28, 0x5, URZ ;  /* 0x000000051c147899 */ /* 0x000fe400080006ff */
[----:B----4-:R-:W-:-:S02]  /*0240*/  USHF.L.U32 UR8, UR8, 0x4, URZ ;  /* 0x0000000408087899 */ /* 0x010fc400080006ff */
[----:B------:R-:W-:Y:S02]  /*0250*/  USHF.L.U32 UR21, UR28, 0x4, URZ ;  /* 0x000000041c157899 */ /* 0x000fe400080006ff */
[----:B------:R-:W-:Y:S01]  /*0260*/  USHF.R.S32.HI UR25, URZ, 0x1f, UR8 ;  /* 0x0000001fff197899 */ /* 0x000fe20008011408 */
[----:B0-----:R-:W-:Y:S02]  /*0270*/  LOP3.LUT R2, R17, 0x3, RZ, 0xc0, !PT ;  /* 0x0000000311027812 */ /* 0x001fe400078ec0ff */
[----:B------:R-:W-:-:S05]  /*0280*/  SHF.R.U32.HI R17, RZ, 0x2, R17 ;  /* 0x00000002ff117819 */ /* 0x000fca0000011611 */
[----:B------:R-:W-:Y:S01]  /*0290*/  IMAD.WIDE.U32 R4, R17, UR7, R2 ;  /* 0x0000000711047c25 */ /* 0x000fe2000f8e0002 */
[----:B------:R-:W-:-:S03]  /*02a0*/  UIADD3 UR7, UPT, UPT, -UR5, URZ, URZ ;  /* 0x000000ff05077290 */ /* 0x000fc6000fffe1ff */
[----:B------:R-:W-:Y:S01]  /*02b0*/  IMAD.WIDE.U32 R16, R17, UR4, R2 ;  /* 0x0000000411107c25 */ /* 0x000fe2000f8e0002 */
[----:B-----5:R-:W-:Y:S01]  /*02c0*/  UIMAD.WIDE.U32 UR4, UR6, 0x2, UR16 ;  /* 0x00000002060478a5 */ /* 0x020fe2000f8e0010 */
[C---:B------:R-:W-:Y:S02]  /*02d0*/  SHF.L.U64.HI R0, R4.reuse, 0x2, R5 ;  /* 0x0000000204007819 */ /* 0x040fe40000010205 */
[----:B------:R-:W-:Y:S01]  /*02e0*/  IMAD.SHL.U32 R2, R4, 0x4, RZ ;  /* 0x0000000404027824 */ /* 0x000fe200078e00ff */
[----:B------:R-:W-:Y:S01]  /*02f0*/  UIADD3 UR26, UP1, UPT, UR4, 0x40, URZ ;  /* 0x00000040041a7890 */ /* 0x000fe2000ff3e0ff */
[C---:B------:R-:W-:Y:S01]  /*0300*/  SHF.L.U64.HI R3, R16.reuse, 0x2, R17 ;  /* 0x0000000210037819 */ /* 0x040fe20000010211 */
[----:B------:R-:W-:Y:S01]  /*0310*/  IMAD.SHL.U32 R16, R16, 0x4, RZ ;  /* 0x0000000410107824 */ /* 0x000fe200078e00ff */
[----:B------:R-:W-:Y:S01]  /*0320*/  CS2R R4, SRZ ;  /* 0x0000000000047805 */ /* 0x000fe2000001ff00 */
[----:B------:R-:W-:Y:S01]  /*0330*/  UIADD3.X UR11, UPT, UPT, URZ, UR5, URZ, UP1, !UPT ;  /* 0x00000005ff0b7290 */ /* 0x000fe20008ffe4ff */
[----:B------:R-:W-:-:S02]  /*0340*/  UMOV UR4, URZ ;  /* 0x000000ff00047c82 */ /* 0x000fc40008000000 */
[----:B-1----:R-:W-:-:S09]  /*0350*/  UMOV UR5, URZ ;  /* 0x000000ff00057c82 */ /* 0x002fd20008000000 */
.L_x_2:
[----:B------:R-:W-:Y:S01]  /*0360*/  UIADD3 UR9, UP1, UPT, UR8, UR5, URZ ;  /* 0x0000000508097290 */ /* 0x000fe2000ff3e0ff */
[----:B------:R-:W-:-:S03]  /*0370*/  IMAD.U32 R27, RZ, RZ, UR28 ;  /* 0x0000001cff1b7e24 */ /* 0x000fc6000f8e00ff */
[----:B------:R-:W-:Y:S02]  /*0380*/  ULEA.HI.X.SX32 UR10, UR5, UR25, 0x1, UP1 ;  /* 0x00000019050a7291 */ /* 0x000fe400088f0eff */
[----:B------:R-:W-:-:S04]  /*0390*/  ULEA UR22, UP1, UR9, UR18, 0x1 ;  /* 0x0000001209167291 */ /* 0x000fc8000f8208ff */
[----:B------:R-:W-:Y:S02]  /*03a0*/  ULEA.HI.X UR9, UR9, UR19, UR10, 0x1, UP1 ;  /* 0x0000001309097291 */ /* 0x000fe400088f0c0a */
[----:B------:R-:W-:-:S04]  /*03b0*/  IADD3 R24, P0, PT, R16, UR22, RZ ;  /* 0x0000001610187c10 */ /* 0x000fc8000ff1e0ff */
[----:B------:R-:W-:-:S03]  /*03c0*/  IADD3.X R25, PT, PT, R3, UR9, RZ, P0, !PT ;  /* 0x0000000903197c10 */ /* 0x000fc600087fe4ff */
[----:B------:R-:W-:Y:S02]  /*03d0*/  IMAD.WIDE.U32 R26, R27, 0x10, R24 ;  /* 0x000000101b1a7825 */ /* 0x000fe400078e0018 */
[----:B--2---:R-:W2:Y:S04]  /*03e0*/  LDG.E R22, desc[UR14][R24.64] ;  /* 0x0000000e18167981 */ /* 0x004ea8000c1e1900 */
[----:B------:R-:W3:Y:S01]  /*03f0*/  LDG.E R23, desc[UR14][R26.64] ;  /* 0x0000000e1a177981 */ /* 0x000ee2000c1e1900 */
[----:B------:R-:W-:-:S03]  /*0400*/  UIMAD.WIDE.U32 UR22, UR6, 0x2, UR16 ;  /* 0x00000002061678a5 */ /* 0x000fc6000f8e0010 */
[----:B------:R-:W4:Y:S03]  /*0410*/  LDG.E R28, desc[UR14][R26.64+0x10] ;  /* 0x0000100e1a1c7981 */ /* 0x000f26000c1e1900 */
[----:B------:R-:W-:Y:S01]  /*0420*/  IADD3 R18, P0, PT, R2, UR22, RZ ;  /* 0x0000001602127c10 */ /* 0x000fe2000ff1e0ff */
[----:B------:R0:W5:Y:S01]  /*0430*/  LDG.E R17, desc[UR14][R24.64+0x10] ;  /* 0x0000100e18117981 */ /* 0x000162000c1e1900 */
[----:B------:R-:W-:Y:S02]  /*0440*/  IMAD.U32 R21, RZ, RZ, UR27 ;  /* 0x0000001bff157e24 */ /* 0x000fe4000f8e00ff */
[----:B------:R-:W-:-:S03]  /*0450*/  IADD3.X R19, PT, PT, R0, UR23, RZ, P0, !PT ;  /* 0x0000001700137c10 */ /* 0x000fc600087fe4ff */
[----:B------:R-:W-:Y:S02]  /*0460*/  IMAD.WIDE.U32 R20, R21, 0x10, R18 ;  /* 0x0000001015147825 */ /* 0x000fe400078e0012 */
[----:B------:R-:W5:Y:S04]  /*0470*/  LDG.E R12, desc[UR14][R18.64] ;  /* 0x0000000e120c7981 */ /* 0x000f68000c1e1900 */
[----:B------:R4:W5:Y:S04]  /*0480*/  LDG.E R14, desc[UR14][R18.64+0x10] ;  /* 0x0000100e120e7981 */ /* 0x000968000c1e1900 */
[----:B------:R-:W5:Y:S04]  /*0490*/  LDG.E R13, desc[UR14][R20.64] ;  /* 0x0000000e140d7981 */ /* 0x000f68000c1e1900 */
[----:B------:R-:W5:Y:S01]  /*04a0*/  LDG.E R15, desc[UR14][R20.64+0x10] ;  /* 0x0000100e140f7981 */ /* 0x000f62000c1e1900 */
[----:B------:R-:W-:-:S04]  /*04b0*/  UIADD3 UR9, UP1, UPT, UR8, UR21, URZ ;  /* 0x0000001508097290 */ /* 0x000fc8000ff3e0ff */
[----:B------:R-:W-:Y:S02]  /*04c0*/  ULEA.HI.X.SX32 UR10, UR21, UR25, 0x1, UP1 ;  /* 0x00000019150a7291 */ /* 0x000fe400088f0eff */
[----:B------:R-:W-:-:S04]  /*04d0*/  ULEA UR22, UP1, UR9, UR18, 0x1 ;  /* 0x0000001209167291 */ /* 0x000fc8000f8208ff */
[----:B------:R-:W-:Y:S02]  /*04e0*/  ULEA.HI.X UR9, UR9, UR19, UR10, 0x1, UP1 ;  /* 0x0000001309097291 */ /* 0x000fe400088f0c0a */
[----:B0-----:R-:W-:Y:S01]  /*04f0*/  IADD3 R24, P0, PT, R16, UR22, RZ ;  /* 0x0000001610187c10 */ /* 0x001fe2000ff1e0ff */
[----:B------:R-:W-:-:S03]  /*0500*/  IMAD.U32 R29, RZ, RZ, UR28 ;  /* 0x0000001cff1d7e24 */ /* 0x000fc6000f8e00ff */
[----:B------:R-:W-:-:S05]  /*0510*/  IADD3.X R25, PT, PT, R3, UR9, RZ, P0, !PT ;  /* 0x0000000903197c10 */ /* 0x000fca00087fe4ff */
[----:B------:R-:W5:Y:S01]  /*0520*/  LDG.E R20, desc[UR14][R24.64] ;  /* 0x0000000e18147981 */ /* 0x000f62000c1e1900 */
[----:B------:R-:W-:-:S04]  /*0530*/  IADD3 R26, P0, PT, R2, UR26, RZ ;  /* 0x0000001a021a7c10 */ /* 0x000fc8000ff1e0ff */
[----:B------:R-:W-:Y:S01]  /*0540*/  IADD3.X R27, PT, PT, R0, UR11, RZ, P0, !PT ;  /* 0x0000000b001b7c10 */ /* 0x000fe200087fe4ff */
[----:B--2---:R-:W-:Y:S04]  /*0550*/  MOVM.16.MT88 R22, R22 ;  /* 0x000000001616723a */ /* 0x004fe80000000000 */
[----:B---3--:R-:W0:Y:S04]  /*0560*/  MOVM.16.MT88 R23, R23 ;  /* 0x000000001717723a */ /* 0x008e280000000000 */
[----:B----4-:R1:W-:Y:S04]  /*0570*/  MOVM.16.MT88 R19, R28 ;  /* 0x000000001c13723a */ /* 0x0103e80000000000 */
[----:B-----5:R2:W3:Y:S01]  /*0580*/  MOVM.16.MT88 R18, R17 ;  /* 0x000000001112723a */ /* 0x0204e20000000000 */
[----:B-1----:R-:W-:-:S03]  /*0590*/  IMAD.WIDE.U32 R28, R29, 0x10, R24 ;  /* 0x000000101d1c7825 */ /* 0x002fc600078e0018 */
[----:B------:R-:W4:Y:S04]  /*05a0*/  LDG.E R24, desc[UR14][R24.64+0x10] ;  /* 0x0000100e18187981 */ /* 0x000f28000c1e1900 */
[----:B--2---:R-:W2:Y:S04]  /*05b0*/  LDG.E R17, desc[UR14][R28.64] ;  /* 0x0000000e1c117981 */ /* 0x004ea8000c1e1900 */
[----:B------:R1:W5:Y:S01]  /*05c0*/  LDG.E R21, desc[UR14][R28.64+0x10] ;  /* 0x0000100e1c157981 */ /* 0x000362000c1e1900 */
[----:B0-----:R-:W-:Y:S01]  /*05d0*/  HMMA.16816.F32 R4, R12, R22, R4 ;  /* 0x000000160c04723c */ /* 0x001fe20000001804 */
[----:B------:R-:W-:-:S04]  /*05e0*/  IMAD.U32 R23, RZ, RZ, UR27 ;  /* 0x0000001bff177e24 */ /* 0x000fc8000f8e00ff */
[----:B-1----:R-:W-:-:S03]  /*05f0*/  IMAD.WIDE.U32 R28, R23, 0x10, R26 ;  /* 0x00000010171c7825 */ /* 0x002fc600078e001a */
[----:B---3--:R-:W-:Y:S01]  /*0600*/  HMMA.16816.F32 R8, R12, R18, R8 ;  /* 0x000000120c08723c */ /* 0x008fe20000001808 */
[----:B------:R-:W3:Y:S04]  /*0610*/  LDG.E R12, desc[UR14][R26.64+-0x20] ;  /* 0xffffe00e1a0c7981 */ /* 0x000ee8000c1e1900 */
[----:B------:R-:W3:Y:S04]  /*0620*/  LDG.E R14, desc[UR14][R26.64+-0x10] ;  /* 0xfffff00e1a0e7981 */ /* 0x000ee8000c1e1900 */
[----:B------:R-:W3:Y:S04]  /*0630*/  LDG.E R13, desc[UR14][R28.64+-0x20] ;  /* 0xffffe00e1c0d7981 */ /* 0x000ee8000c1e1900 */
[----:B------:R-:W3:Y:S04]  /*0640*/  LDG.E R15, desc[UR14][R28.64+-0x10] ;  /* 0xfffff00e1c0f7981 */ /* 0x000ee8000c1e1900 */
[----:B------:R-:W-:Y:S01]  /*0650*/  MOVM.16.MT88 R22, R20 ;  /* 0x000000001416723a */ /* 0x000fe20000000000 */
[----:B------:R-:W-:-:S04]  /*0660*/  UIADD3 UR9, UP1, UPT, UR8, UR20, URZ ;  /* 0x0000001408097290 */ /* 0x000fc8000ff3e0ff */
[----:B------:R-:W-:Y:S02]  /*0670*/  ULEA.HI.X.SX32 UR10, UR20, UR25, 0x1, UP1 ;  /* 0x00000019140a7291 */ /* 0x000fe400088f0eff */
[----:B------:R-:W-:-:S04]  /*0680*/  ULEA UR22, UP1, UR9, UR18, 0x1 ;  /* 0x0000001209167291 */ /* 0x000fc8000f8208ff */
[----:B------:R-:W-:Y:S01]  /*0690*/  ULEA.HI.X UR9, UR9, UR19, UR10, 0x1, UP1 ;  /* 0x0000001309097291 */ /* 0x000fe200088f0c0a */
[----:B------:R-:W-:Y:S01]  /*06a0*/  IMAD.U32 R25, RZ, RZ, UR28 ;  /* 0x0000001cff197e24 */ /* 0x000fe2000f8e00ff */
[----:B--2---:R-:W3:Y:S04]  /*06b0*/  MOVM.16.MT88 R23, R17 ;  /* 0x000000001117723a */ /* 0x004ee80000000000 */
[----:B----4-:R0:W-:Y:S04]  /*06c0*/  MOVM.16.MT88 R18, R24 ;  /* 0x000000001812723a */ /* 0x0101e80000000000 */
[----:B-----5:R-:W1:Y:S01]  /*06d0*/  MOVM.16.MT88 R19, R21 ;  /* 0x000000001513723a */ /* 0x020e620000000000 */
[----:B---3--:R-:W-:Y:S01]  /*06e0*/  HMMA.16816.F32 R4, R12, R22, R4 ;  /* 0x000000160c04723c */ /* 0x008fe20000001804 */
[----:B------:R-:W-:-:S04]  /*06f0*/  IADD3 R22, P0, PT, R16, UR22, RZ ;  /* 0x0000001610167c10 */ /* 0x000fc8000ff1e0ff */
[----:B------:R-:W-:-:S03]  /*0700*/  IADD3.X R23, PT, PT, R3, UR9, RZ, P0, !PT ;  /* 0x0000000903177c10 */ /* 0x000fc600087fe4ff */
[----:B0-----:R-:W-:Y:S01]  /*0710*/  IMAD.WIDE.U32 R24, R25, 0x10, R22 ;  /* 0x0000001019187825 */ /* 0x001fe200078e0016 */
[----:B-1----:R-:W-:Y:S01]  /*0720*/  HMMA.16816.F32 R8, R12, R18, R8 ;  /* 0x000000120c08723c */ /* 0x002fe20000001808 */
[----:B------:R-:W2:Y:S04]  /*0730*/  LDG.E R17, desc[UR14][R22.64] ;  /* 0x0000000e16117981 */ /* 0x000ea8000c1e1900 */
[----:B------:R-:W3:Y:S04]  /*0740*/  LDG.E R18, desc[UR14][R24.64] ;  /* 0x0000000e18127981 */ /* 0x000ee8000c1e1900 */
[----:B------:R-:W4:Y:S04]  /*0750*/  LDG.E R19, desc[UR14][R24.64+0x10] ;  /* 0x0000100e18137981 */ /* 0x000f28000c1e1900 */
[----:B------:R-:W5:Y:S04]  /*0760*/  LDG.E R22, desc[UR14][R22.64+0x10] ;  /* 0x0000100e16167981 */ /* 0x000f68000c1e1900 */
[----:B------:R-:W5:Y:S04]  /*0770*/  LDG.E R12, desc[UR14][R26.64] ;  /* 0x0000000e1a0c7981 */ /* 0x000f68000c1e1900 */
[----:B------:R-:W5:Y:S04]  /*0780*/  LDG.E R14, desc[UR14][R26.64+0x10] ;  /* 0x0000100e1a0e7981 */ /* 0x000f68000c1e1900 */
[----:B------:R-:W5:Y:S04]  /*0790*/  LDG.E R13, desc[UR14][R28.64] ;  /* 0x0000000e1c0d7981 */ /* 0x000f68000c1e1900 */
[----:B------:R-:W5:Y:S01]  /*07a0*/  LDG.E R15, desc[UR14][R28.64+0x10] ;  /* 0x0000100e1c0f7981 */ /* 0x000f62000c1e1900 */
[----:B------:R-:W-:-:S04]  /*07b0*/  UIADD3 UR9, UP1, UPT, UR8, UR13, URZ ;  /* 0x0000000d08097290 */ /* 0x000fc8000ff3e0ff */
[----:B------:R-:W-:Y:S02]  /*07c0*/  ULEA.HI.X.SX32 UR10, UR13, UR25, 0x1, UP1 ;  /* 0x000000190d0a7291 */ /* 0x000fe400088f0eff */
[----:B------:R-:W-:-:S04]  /*07d0*/  ULEA UR22, UP1, UR9, UR18, 0x1 ;  /* 0x0000001209167291 */ /* 0x000fc8000f8208ff */
[----:B------:R-:W-:Y:S01]  /*07e0*/  ULEA.HI.X UR9, UR9, UR19, UR10, 0x1, UP1 ;  /* 0x0000001309097291 */ /* 0x000fe200088f0c0a */
[----:B--2---:R0:W-:Y:S04]  /*07f0*/  MOVM.16.MT88 R20, R17 ;  /* 0x000000001114723a */ /* 0x0041e80000000000 */
[----:B---3--:R-:W1:Y:S04]  /*0800*/  MOVM.16.MT88 R21, R18 ;  /* 0x000000001215723a */ /* 0x008e680000000000 */
[----:B----4-:R-:W-:Y:S04]  /*0810*/  MOVM.16.MT88 R19, R19 ;  /* 0x000000001313723a */ /* 0x010fe80000000000 */
[----:B-----5:R-:W2:Y:S01]  /*0820*/  MOVM.16.MT88 R18, R22 ;  /* 0x000000001612723a */ /* 0x020ea20000000000 */
[----:B0-----:R-:W-:Y:S01]  /*0830*/  IMAD.U32 R17, RZ, RZ, UR28 ;  /* 0x0000001cff117e24 */ /* 0x001fe2000f8e00ff */
[----:B-1----:R-:W-:Y:S01]  /*0840*/  HMMA.16816.F32 R4, R12, R20, R4 ;  /* 0x000000140c04723c */ /* 0x002fe20000001804 */
[----:B------:R-:W-:-:S04]  /*0850*/  IADD3 R20, P0, PT, R16, UR22, RZ ;  /* 0x0000001610147c10 */ /* 0x000fc8000ff1e0ff */
[----:B------:R-:W-:-:S03]  /*0860*/  IADD3.X R21, PT, PT, R3, UR9, RZ, P0, !PT ;  /* 0x0000000903157c10 */ /* 0x000fc600087fe4ff */
[----:B--2---:R-:W-:Y:S01]  /*0870*/  HMMA.16816.F32 R8, R12, R18, R8 ;  /* 0x000000120c08723c */ /* 0x004fe20000001808 */
[----:B------:R-:W2:Y:S01]  /*0880*/  LDG.E R12, desc[UR14][R26.64+0x20] ;  /* 0x0000200e1a0c7981 */ /* 0x000ea2000c1e1900 */
[----:B------:R-:W-:-:S03]  /*0890*/  IMAD.WIDE.U32 R18, R17, 0x10, R20 ;  /* 0x0000001011127825 */ /* 0x000fc600078e0014 */
[----:B------:R-:W3:Y:S04]  /*08a0*/  LDG.E R22, desc[UR14][R20.64] ;  /* 0x0000000e14167981 */ /* 0x000ee8000c1e1900 */
[----:B------:R-:W4:Y:S04]  /*08b0*/  LDG.E R23, desc[UR14][R18.64] ;  /* 0x0000000e12177981 */ /* 0x000f28000c1e1900 */
[----:B------:R-:W5:Y:S04]  /*08c0*/  LDG.E R24, desc[UR14][R20.64+0x10] ;  /* 0x0000100e14187981 */ /* 0x000f68000c1e1900 */
[----:B------:R-:W2:Y:S04]  /*08d0*/  LDG.E R25, desc[UR14][R18.64+0x10] ;  /* 0x0000100e12197981 */ /* 0x000ea8000c1e1900 */
[----:B------:R-:W2:Y:S04]  /*08e0*/  LDG.E R14, desc[UR14][R26.64+0x30] ;  /* 0x0000300e1a0e7981 */ /* 0x000ea8000c1e1900 */
[----:B------:R-:W2:Y:S04]  /*08f0*/  LDG.E R13, desc[UR14][R28.64+0x20] ;  /* 0x0000200e1c0d7981 */ /* 0x000ea8000c1e1900 */
[----:B------:R-:W2:Y:S01]  /*0900*/  LDG.E R15, desc[UR14][R28.64+0x30] ;  /* 0x0000300e1c0f7981 */ /* 0x000ea2000c1e1900 */
[----:B------:R-:W-:-:S02]  /*0910*/  UIADD3 UR26, UP1, UPT, UR26, 0x80, URZ ;  /* 0x000000801a1a7890 */ /* 0x000fc4000ff3e0ff */
[----:B------:R-:W-:Y:S02]  /*0920*/  UIADD3 UR7, UPT, UPT, UR7, 0x4, URZ ;  /* 0x0000000407077890 */ /* 0x000fe4000fffe0ff */
[----:B------:R-:W-:Y:S02]  /*0930*/  UIADD3.X UR11, UPT, UPT, URZ, UR11, URZ, UP1, !UPT ;  /* 0x0000000bff0b7290 */ /* 0x000fe40008ffe4ff */
[----:B------:R-:W-:Y:S02]  /*0940*/  UISETP.NE.AND UP1, UPT, UR7, URZ, UPT ;  /* 0x000000ff0700728c */ /* 0x000fe4000bf25270 */
[----:B------:R-:W-:Y:S02]  /*0950*/  UIADD3 UR4, UPT, UPT, UR4, 0x40, URZ ;  /* 0x0000004004047890 */ /* 0x000fe4000fffe0ff */
[----:B------:R-:W-:Y:S02]  /*0960*/  UIADD3 UR6, UPT, UPT, UR6, 0x40, URZ ;  /* 0x0000004006067890 */ /* 0x000fe4000fffe0ff */
[----:B------:R-:W-:-:S02]  /*0970*/  ULEA UR13, UR28, UR13, 0x6 ;  /* 0x0000000d1c0d7291 */ /* 0x000fc4000f8e30ff */
[----:B------:R-:W-:Y:S02]  /*0980*/  ULEA UR20, UR28, UR20, 0x6 ;  /* 0x000000141c147291 */ /* 0x000fe4000f8e30ff */
[----:B------:R-:W-:Y:S02]  /*0990*/  ULEA UR21, UR28, UR21, 0x6 ;  /* 0x000000151c157291 */ /* 0x000fe4000f8e30ff */
[----:B------:R-:W-:Y:S01]  /*09a0*/  ULEA UR5, UR28, UR5, 0x6 ;  /* 0x000000051c057291 */ /* 0x000fe2000f8e30ff */
[----:B---3--:R-:W-:Y:S04]  /*09b0*/  MOVM.16.MT88 R22, R22 ;  /* 0x000000001616723a */ /* 0x008fe80000000000 */
[----:B----4-:R-:W0:Y:S04]  /*09c0*/  MOVM.16.MT88 R23, R23 ;  /* 0x000000001717723a */ /* 0x010e280000000000 */
[----:B-----5:R-:W-:Y:S04]  /*09d0*/  MOVM.16.MT88 R24, R24 ;  /* 0x000000001818723a */ /* 0x020fe80000000000 */
[----:B--2---:R-:W1:Y:S01]  /*09e0*/  MOVM.16.MT88 R25, R25 ;  /* 0x000000001919723a */ /* 0x004e620000000000 */
[C---:B0-----:R-:W-:Y:S08]  /*09f0*/  HMMA.16816.F32 R4, R12.reuse, R22, R4 ;  /* 0x000000160c04723c */ /* 0x041ff00000001804 */
[----:B-1----:R-:W-:Y:S01]  /*0a00*/  HMMA.16816.F32 R8, R12, R24, R8 ;  /* 0x000000180c08723c */ /* 0x002fe20000001808 */
[----:B------:R-:W-:-:S04]  /*0a10*/  NOP ;  /* 0x0000000000007918 */ /* 0x000fc80000000000 */
[----:B------:R-:W-:-:S15]  /*0a20*/  BRA.U UP1, `(.L_x_2) ;  /* 0xfffffff9014c7547 */ /* 0x000fde000b83ffff */
.L_x_1:
[----:B------:R-:W-:Y:S05]  /*0a30*/  BRA.U !UP0, `(.L_x_0) ;  /* 0x0000000108d47547 */ /* 0x000fea000b800000 */
[----:B------:R-:W0:Y:S01]  /*0a40*/  S2R R0, SR_LANEID ;  /* 0x0000000000007919 */ /* 0x000e220000000000 */
[----:B------:R-:W3:Y:S01]  /*0a50*/  LDCU UR13, c[0x0][0x39c] ;  /* 0x00007380ff0d77ac */ /* 0x000ee20008000800 */
[----:B------:R-:W4:Y:S01]  /*0a60*/  S2UR UR7, SR_CTAID.X ;  /* 0x00000000000779c3 */ /* 0x000f220000002500 */
[----:B------:R-:W-:Y:S01]  /*0a70*/  IMAD.MOV.U32 R3, RZ, RZ, RZ ;  /* 0x000000ffff037224 */ /* 0x000fe200078e00ff */
[----:B------:R-:W-:Y:S02]  /*0a80*/  USHF.R.U32.HI UR8, URZ, 0x1, UR27 ;  /* 0x00000001ff087899 */ /* 0x000fe4000801161b */
[----:B-1----:R-:W-:Y:S02]  /*0a90*/  UIMAD UR5, UR24, UR27, URZ ;  /* 0x0000001b180572a4 */ /* 0x002fe4000f8e02ff */
[----:B------:R-:W-:Y:S01]  /*0aa0*/  UIADD3 UR6, UPT, UPT, -UR12, URZ, URZ ;  /* 0x000000ff0c067290 */ /* 0x000fe2000fffe1ff */
[----:B------:R-:W1:Y:S01]  /*0ab0*/  LDCU.64 UR16, c[0x0][0x380] ;  /* 0x00007000ff1077ac */ /* 0x000e620008000a00 */
[----:B------:R-:W0:Y:S01]  /*0ac0*/  LDCU.64 UR18, c[0x0][0x388] ;  /* 0x00007100ff1277ac */ /* 0x000e220008000a00 */
[----:B---3--:R-:W-:-:S02]  /*0ad0*/  USHF.R.U32.HI UR10, URZ, 0x1, UR13 ;  /* 0x00000001ff0a7899 */ /* 0x008fc4000801160d */
[----:B------:R-:W-:Y:S02]  /*0ae0*/  UIMAD UR9, UR4, UR13, URZ ;  /* 0x0000000d040972a4 */ /* 0x000fe4000f8e02ff */
[----:B------:R-:W-:Y:S01]  /*0af0*/  ULEA UR4, UR5, UR4, 0x4 ;  /* 0x0000000405047291 */ /* 0x000fe2000f8e20ff */
[----:B0-----:R-:W-:Y:S02]  /*0b00*/  LOP3.LUT R2, R0, 0x3, RZ, 0xc0, !PT ;  /* 0x0000000300027812 */ /* 0x001fe400078ec0ff */
[----:B------:R-:W-:-:S05]  /*0b10*/  SHF.R.U32.HI R13, RZ, 0x2, R0 ;  /* 0x00000002ff0d7819 */ /* 0x000fca0000011600 */
[----:B------:R-:W-:Y:S01]  /*0b20*/  IMAD.WIDE.U32 R24, R13, UR8, R2 ;  /* 0x000000080d187c25 */ /* 0x000fe2000f8e0002 */
[----:B----4-:R-:W-:-:S03]  /*0b30*/  USHF.L.U32 UR8, UR7, 0x4, URZ ;  /* 0x0000000407087899 */ /* 0x010fc600080006ff */
[----:B------:R-:W-:Y:S01]  /*0b40*/  IMAD.WIDE.U32 R2, R13, UR10, R2 ;  /* 0x0000000a0d027c25 */ /* 0x000fe2000f8e0002 */
[----:B------:R-:W-:-:S04]  /*0b50*/  SHF.L.U64.HI R26, R24, 0x2, R25 ;  /* 0x00000002181a7819 */ /* 0x000fc80000010219 */
[----:B-1----:R-:W-:-:S07]  /*0b60*/  SHF.L.U64.HI R27, R2, 0x2, R3 ;  /* 0x00000002021b7819 */ /* 0x002fce0000010203 */
.L_x_3:
[----:B------:R-:W-:Y:S01]  /*0b70*/  USHF.R.S32.HI UR5, URZ, 0x1f, UR9 ;  /* 0x0000001fff057899 */ /* 0x000fe20008011409 */
[----:B------:R-:W-:Y:S01]  /*0b80*/  IMAD.U32 R17, RZ, RZ, UR13 ;  /* 0x0000000dff117e24 */ /* 0x000fe2000f8e00ff */
[----:B------:R-:W-:-:S04]  /*0b90*/  UIADD3 UR7, UP0, UPT, UR8, UR9, URZ ;  /* 0x0000000908077290 */ /* 0x000fc8000ff1e0ff */
[----:B------:R-:W-:Y:S02]  /*0ba0*/  ULEA.HI.X.SX32 UR5, UR8, UR5, 0x1, UP0 ;  /* 0x0000000508057291 */ /* 0x000fe400080f0eff */
[----:B------:R-:W-:-:S04]  /*0bb0*/  ULEA UR10, UP0, UR7, UR18, 0x1 ;  /* 0x00000012070a7291 */ /* 0x000fc8000f8008ff */
[----:B------:R-:W-:Y:S02]  /*0bc0*/  ULEA.HI.X UR5, UR7, UR19, UR5, 0x1, UP0 ;  /* 0x0000001307057291 */ /* 0x000fe400080f0c05 */
[----:B------:R-:W-:-:S04]  /*0bd0*/  LEA R28, P0, R2, UR10, 0x2 ;  /* 0x0000000a021c7c11 */ /* 0x000fc8000f8010ff */
[----:B------:R-:W-:-:S03]  /*0be0*/  IADD3.X R29, PT, PT, R27, UR5, RZ, P0, !PT ;  /* 0x000000051b1d7c10 */ /* 0x000fc600087fe4ff */
[----:B------:R-:W-:Y:S02]  /*0bf0*/  IMAD.WIDE.U32 R16, R17, 0x10, R28 ;  /* 0x0000001011107825 */ /* 0x000fe400078e001c */
[----:B--2---:R-:W2:Y:S04]  /*0c00*/  LDG.E R0, desc[UR14][R28.64] ;  /* 0x0000000e1c007981 */ /* 0x004ea8000c1e1900 */
[----:B------:R-:W3:Y:S04]  /*0c10*/  LDG.E R22, desc[UR14][R28.64+0x10] ;  /* 0x0000100e1c167981 */ /* 0x000ee8000c1e1900 */
[----:B------:R-:W4:Y:S04]  /*0c20*/  LDG.E R21, desc[UR14][R16.64] ;  /* 0x0000000e10157981 */ /* 0x000f28000c1e1900 */
[----:B------:R0:W5:Y:S01]  /*0c30*/  LDG.E R23, desc[UR14][R16.64+0x10] ;  /* 0x0000100e10177981 */ /* 0x000162000c1e1900 */
[----:B------:R-:W-:Y:S01]  /*0c40*/  UIMAD.WIDE.U32 UR10, UR4, 0x2, UR16 ;  /* 0x00000002040a78a5 */ /* 0x000fe2000f8e0010 */
[----:B------:R-:W-:-:S05]  /*0c50*/  IMAD.U32 R13, RZ, RZ, UR27 ;  /* 0x0000001bff0d7e24 */ /* 0x000fca000f8e00ff */
[----:B------:R-:W-:-:S04]  /*0c60*/  LEA R18, P0, R24, UR10, 0x2 ;  /* 0x0000000a18127c11 */ /* 0x000fc8000f8010ff */
[----:B------:R-:W-:-:S03]  /*0c70*/  IADD3.X R19, PT, PT, R26, UR11, RZ, P0, !PT ;  /* 0x0000000b1a137c10 */ /* 0x000fc600087fe4ff */
[----:B0-----:R-:W-:Y:S02]  /*0c80*/  IMAD.WIDE.U32 R16, R13, 0x10, R18 ;  /* 0x000000100d107825 */ /* 0x001fe400078e0012 */
[----:B------:R-:W5:Y:S04]  /*0c90*/  LDG.E R12, desc[UR14][R18.64] ;  /* 0x0000000e120c7981 */ /* 0x000f68000c1e1900 */
[----:B------:R-:W5:Y:S04]  /*0ca0*/  LDG.E R14, desc[UR14][R18.64+0x10] ;  /* 0x0000100e120e7981 */ /* 0x000f68000c1e1900 */
[----:B------:R-:W5:Y:S04]  /*0cb0*/  LDG.E R13, desc[UR14][R16.64] ;  /* 0x0000000e100d7981 */ /* 0x000f68000c1e1900 */
[----:B------:R-:W5:Y:S01]  /*0cc0*/  LDG.E R15, desc[UR14][R16.64+0x10] ;  /* 0x0000100e100f7981 */ /* 0x000f62000c1e1900 */
[----:B------:R-:W-:-:S02]  /*0cd0*/  UIADD3 UR6, UPT, UPT, UR6, 0x1, URZ ;  /* 0x0000000106067890 */ /* 0x000fc4000fffe0ff */
[----:B------:R-:W-:Y:S02]  /*0ce0*/  ULEA UR9, UR13, UR9, 0x4 ;  /* 0x000000090d097291 */ /* 0x000fe4000f8e20ff */
[----:B------:R-:W-:Y:S02]  /*0cf0*/  UISETP.NE.AND UP0, UPT, UR6, URZ, UPT ;  /* 0x000000ff0600728c */ /* 0x000fe4000bf05270 */
[----:B------:R-:W-:Y:S01]  /*0d00*/  UIADD3 UR4, UPT, UPT, UR4, 0x10, URZ ;  /* 0x0000001004047890 */ /* 0x000fe2000fffe0ff */
[----:B--2---:R-:W-:Y:S04]  /*0d10*/  MOVM.16.MT88 R20, R0 ;  /* 0x000000000014723a */ /* 0x004fe80000000000 */
[----:B---3--:R-:W-:Y:S04]  /*0d20*/  MOVM.16.MT88 R22, R22 ;  /* 0x000000001616723a */ /* 0x008fe80000000000 */
[----:B----4-:R-:W0:Y:S04]  /*0d30*/  MOVM.16.MT88 R21, R21 ;  /* 0x000000001515723a */ /* 0x010e280000000000 */
[----:B-----5:R-:W1:Y:S01]  /*0d40*/  MOVM.16.MT88 R23, R23 ;  /* 0x000000001717723a */ /* 0x020e620000000000 */
[C---:B0-----:R-:W-:Y:S08]  /*0d50*/  HMMA.16816.F32 R4, R12.reuse, R20, R4 ;  /* 0x000000140c04723c */ /* 0x041ff00000001804 */
[----:B-1----:R-:W-:Y:S01]  /*0d60*/  HMMA.16816.F32 R8, R12, R22, R8 ;  /* 0x000000160c08723c */ /* 0x002fe20000001808 */
[----:B------:R-:W-:-:S04]  /*0d70*/  NOP ;  /* 0x0000000000007918 */ /* 0x000fc80000000000 */
[----:B------:R-:W-:-:S15]  /*0d80*/  BRA.U UP0, `(.L_x_3) ;  /* 0xfffffffd00787547 */ /* 0x000fde000b83ffff */
.L_x_0:
[----:B------:R-:W0:Y:S01]  /*0d90*/  S2R R12, SR_CTAID.X ;  /* 0x00000000000c7919 */ /* 0x000e220000002500 */
[----:B------:R-:W1:Y:S01]  /*0da0*/  LDC R13, c[0x0][0x39c] ;  /* 0x0000e700ff0d7b82 */ /* 0x000e620000000800 */
[----:B------:R-:W3:Y:S07]  /*0db0*/  S2R R14, SR_LANEID ;  /* 0x00000000000e7919 */ /* 0x000eee0000000000 */
[----:B------:R-:W4:Y:S01]  /*0dc0*/  LDC.64 R2, c[0x0][0x390] ;  /* 0x0000e400ff027b82 */ /* 0x000f220000000a00 */
[----:B-1----:R-:W-:Y:S01]  /*0dd0*/  IMAD R0, R13, UR24, RZ ;  /* 0x000000180d007c24 */ /* 0x002fe2000f8e02ff */
[----:B------:R-:W-:Y:S01]  /*0de0*/  SHF.R.U32.HI R19, RZ, 0x1, R13 ;  /* 0x00000001ff137819 */ /* 0x000fe2000001160d */
[----:B------:R-:W-:-:S02]  /*0df0*/  IMAD.MOV.U32 R13, RZ, RZ, RZ ;  /* 0x000000ffff0d7224 */ /* 0x000fc400078e00ff */
[----:B------:R-:W-:Y:S02]  /*0e00*/  IMAD.SHL.U32 R0, R0, 0x10, RZ ;  /* 0x0000001000007824 */ /* 0x000fe400078e00ff */
[----:B0-----:R-:W-:Y:S01]  /*0e10*/  IMAD.SHL.U32 R15, R12, 0x10, RZ ;  /* 0x000000100c0f7824 */ /* 0x001fe200078e00ff */
[----:B---3--:R-:W-:Y:S02]  /*0e20*/  SHF.R.U32.HI R17, RZ, 0x2, R14 ;  /* 0x00000002ff117819 */ /* 0x008fe4000001160e */
[----:B------:R-:W-:Y:S02]  /*0e30*/  LOP3.LUT R12, R14, 0x3, RZ, 0xc0, !PT ;  /* 0x000000030e0c7812 */ /* 0x000fe400078ec0ff */
[----:B------:R-:W-:Y:S02]  /*0e40*/  SHF.R.S32.HI R14, RZ, 0x1f, R0 ;  /* 0x0000001fff0e7819 */ /* 0x000fe40000011400 */
[----:B------:R-:W-:Y:S01]  /*0e50*/  IADD3 R0, P0, PT, R15, R0, RZ ;  /* 0x000000000f007210 */ /* 0x000fe20007f1e0ff */
[----:B------:R-:W-:-:S03]  /*0e60*/  IMAD.WIDE.U32 R12, R17, R19, R12 ;  /* 0x00000013110c7225 */ /* 0x000fc600078e000c */
[----:B------:R-:W-:Y:S02]  /*0e70*/  LEA.HI.X.SX32 R14, R15, R14, 0x1, P0 ;  /* 0x0000000e0f0e7211 */ /* 0x000fe400000f0eff */
[----:B----4-:R-:W-:-:S04]  /*0e80*/  LEA R15, P0, R0, R2, 0x2 ;  /* 0x00000002000f7211 */ /* 0x010fc800078010ff */
[----:B------:R-:W-:Y:S02]  /*0e90*/  LEA.HI.X R3, R0, R3, R14, 0x2, P0 ;  /* 0x0000000300037211 */ /* 0x000fe400000f140e */
[----:B------:R-:W-:-:S04]  /*0ea0*/  LEA R2, P0, R12, R15, 0x3 ;  /* 0x0000000f0c027211 */ /* 0x000fc800078018ff */
[----:B------:R-:W-:-:S03]  /*0eb0*/  LEA.HI.X R3, R12, R3, R13, 0x3, P0 ;  /* 0x000000030c037211 */ /* 0x000fc600000f1c0d */
[----:B------:R-:W-:Y:S02]  /*0ec0*/  IMAD.WIDE.U32 R12, R19, 0x40, R2 ;  /* 0x00000040130c7825 */ /* 0x000fe400078e0002 */
[----:B--2---:R-:W-:Y:S04]  /*0ed0*/  STG.E.64 desc[UR14][R2.64], R4 ;  /* 0x0000000402007986 */ /* 0x004fe8000c101b0e */
[----:B------:R-:W-:Y:S04]  /*0ee0*/  STG.E.64 desc[UR14][R12.64], R6 ;  /* 0x000000060c007986 */ /* 0x000fe8000c101b0e */
[----:B------:R-:W-:Y:S04]  /*0ef0*/  STG.E.64 desc[UR14][R2.64+0x20], R8 ;  /* 0x0000200802007986 */ /* 0x000fe8000c101b0e */
[----:B------:R-:W-:Y:S01]  /*0f00*/  STG.E.64 desc[UR14][R12.64+0x20], R10 ;  /* 0x0000200a0c007986 */ /* 0x000fe2000c101b0e */
[----:B------:R-:W-:Y:S05]  /*0f10*/  EXIT ;  /* 0x000000000000794d */ /* 0x000fea0003800000 */
.L_x_4:
[----:B------:R-:W-:-:S00]  /*0f20*/  BRA `(.L_x_4) ;  /* 0xfffffffc00fc7947 */ /* 0x000fc0000383ffff */
[----:B------:R-:W-:-:S00]  /*0f30*/  NOP ;  /* 0x0000000000007918 */ /* 0x000fc00000000000 */
        /* <DEDUP_REMOVED lines=12> */
.L_x_11:


//--------------------- .text._Z16matmul_arbitraryPK6__halfS1_Pfiii --------------------------
	.section	.text._Z16matmul_arbitraryPK6__halfS1_Pfiii,"ax",@progbits
	.align	128
        .global         _Z16matmul_arbitraryPK6__halfS1_Pfiii
        .type           _Z16matmul_arbitraryPK6__halfS1_Pfiii,@function
        .size           _Z16matmul_arbitraryPK6__halfS1_Pfiii,(.L_x_12 - _Z16matmul_arbitraryPK6__halfS1_Pfiii)
        .other          _Z16matmul_arbitraryPK6__halfS1_Pfiii,@"STO_CUDA_ENTRY STV_DEFAULT"
_Z16matmul_arbitraryPK6__halfS1_Pfiii:
.text._Z16matmul_arbitraryPK6__halfS1_Pfiii:
[----:B------:R-:W-:Y:S01]  /*0000*/  LDC R1, c[0x0][0x37c] ;  /* 0x0000df00ff017b82 */ /* 0x000fe20000000800 */
[----:B------:R-:W0:Y:S07]  /*0010*/  S2R R5, SR_TID.X ;  /* 0x0000000000057919 */ /* 0x000e2e0000002100 */
[----:B------:R-:W1:Y:S01]  /*0020*/  LDC R16, c[0x0][0x364] ;  /* 0x0000d900ff107b82 */ /* 0x000e620000000800 */
[----:B------:R-:W2:Y:S01]  /*0030*/  LDCU UR6, c[0x0][0x398] ;  /* 0x00007300ff0677ac */ /* 0x000ea20008000800 */
[----:B------:R-:W1:Y:S06]  /*0040*/  S2R R3, SR_TID.Y ;  /* 0x0000000000037919 */ /* 0x000e6c0000002200 */
[----:B------:R-:W0:Y:S08]  /*0050*/  S2UR UR5, SR_CTAID.X ;  /* 0x00000000000579c3 */ /* 0x000e300000002500 */
[----:B------:R-:W0:Y:S08]  /*0060*/  LDC R0, c[0x0][0x360] ;  /* 0x0000d800ff007b82 */ /* 0x000e300000000800 */
[----:B------:R-:W1:Y:S08]  /*0070*/  S2UR UR4, SR_CTAID.Y ;  /* 0x00000000000479c3 */ /* 0x000e700000002600 */
[----:B------:R-:W3:Y:S01]  /*0080*/  LDC R17, c[0x0][0x3a0] ;  /* 0x0000e800ff117b82 */ /* 0x000ee20000000800 */
[----:B0-----:R-:W-:-:S02]  /*0090*/  IMAD R0, R0, UR5, R5 ;  /* 0x0000000500007c24 */ /* 0x001fc4000f8e0205 */
[----:B-1----:R-:W-:-:S03]  /*00a0*/  IMAD R16, R16, UR4, R3 ;  /* 0x0000000410107c24 */ /* 0x002fc6000f8e0203 */
[----:B---3--:R-:W-:-:S04]  /*00b0*/  ISETP.GE.AND P0, PT, R0, R17, PT ;  /* 0x000000110000720c */ /* 0x008fc80003f06270 */
[----:B--2---:R-:W-:-:S13]  /*00c0*/  ISETP.GE.OR P0, PT, R16, UR6, P0 ;  /* 0x0000000610007c0c */ /* 0x004fda0008706670 */
[----:B------:R-:W-:Y:S05]  /*00d0*/  @P0 EXIT ;  /* 0x000000000000094d */ /* 0x000fea0003800000 */
[----:B------:R-:W0:Y:S01]  /*00e0*/  LDCU UR5, c[0x0][0x39c] ;  /* 0x00007380ff0577ac */ /* 0x000e220008000800 */
[----:B------:R-:W-:Y:S01]  /*00f0*/  HFMA2 R23, -RZ, RZ, 0, 0 ;  /* 0x00000000ff177431 */ /* 0x000fe200000001ff */
[----:B------:R-:W1:Y:S01]  /*0100*/  LDCU.64 UR8, c[0x0][0x358] ;  /* 0x00006b00ff0877ac */ /* 0x000e620008000a00 */
[----:B0-----:R-:W-:-:S09]  /*0110*/  UISETP.GE.AND UP0, UPT, UR5, 0x1, UPT ;  /* 0x000000010500788c */ /* 0x001fd2000bf06270 */
[----:B-1----:R-:W-:Y:S05]  /*0120*/  BRA.U !UP0, `(.L_x_5) ;  /* 0x0000000908587547 */ /* 0x002fea000b800000 */
[----:B------:R-:W-:Y:S02]  /*0130*/  UISETP.GE.U32.AND UP1, UPT, UR5, 0x8, UPT ;  /* 0x000000080500788c */ /* 0x000fe4000bf26070 */
[----:B------:R-:W-:Y:S01]  /*0140*/  IMAD R19, R16, UR5, RZ ;  /* 0x0000000510137c24 */ /* 0x000fe2000f8e02ff */
[----:B------:R-:W-:Y:S01]  /*0150*/  ULOP3.LUT UR6, UR5, 0x7, URZ, 0xc0, !UPT ;  /* 0x0000000705067892 */ /* 0x000fe2000f8ec0ff */
[----:B------:R-:W-:Y:S01]  /*0160*/  MOV R23, RZ ;  /* 0x000000ff00177202 */ /* 0x000fe20000000f00 */
[----:B------:R-:W-:Y:S02]  /*0170*/  UMOV UR4, URZ ;  /* 0x000000ff00047c82 */ /* 0x000fe40008000000 */
[----:B------:R-:W-:Y:S02]  /*0180*/  UISETP.NE.AND UP0, UPT, UR6, URZ, UPT ;  /* 0x000000ff0600728c */ /* 0x000fe4000bf05270 */
[----:B------:R-:W-:Y:S09]  /*0190*/  BRA.U !UP1, `(.L_x_6) ;  /* 0x0000000109fc7547 */ /* 0x000ff2000b800000 */
[----:B------:R-:W0:Y:S01]  /*01a0*/  LDC.64 R2, c[0x0][0x380] ;  /* 0x0000e000ff027b82 */ /* 0x000e220000000a00 */
[----:B------:R-:W-:Y:S01]  /*01b0*/  ULOP3.LUT UR4, UR5, 0x7ffffff8, URZ, 0xc0, !UPT ;  /* 0x7ffffff805047892 */ /* 0x000fe2000f8ec0ff */
[----:B------:R-:W-:Y:S02]  /*01c0*/  MOV R23, RZ ;  /* 0x000000ff00177202 */ /* 0x000fe40000000f00 */
[----:B------:R-:W-:Y:S01]  /*01d0*/  MOV R18, R0 ;  /* 0x0000000000127202 */ /* 0x000fe20000000f00 */
[----:B------:R-:W-:Y:S01]  /*01e0*/  UIADD3 UR7, UPT, UPT, -UR4, URZ, URZ ;  /* 0x000000ff04077290 */ /* 0x000fe2000fffe1ff */
[----:B0-----:R-:W-:-:S03]  /*01f0*/  IMAD.WIDE.U32 R2, R19, 0x2, R2 ;  /* 0x0000000213027825 */ /* 0x001fc600078e0002 */
[----:B------:R-:W-:-:S04]  /*0200*/  IADD3 R2, P0, PT, R2, 0x8, RZ ;  /* 0x0000000802027810 */ /* 0x000fc80007f1e0ff */
[----:B------:R-:W-:-:S09]  /*0210*/  IADD3.X R3, PT, PT, RZ, R3, RZ, P0, !PT ;  /* 0x00000003ff037210 */ /* 0x000fd200007fe4ff */
.L_x_7:
[----:B------:R-:W0:Y:S01]  /*0220*/  LDC.64 R12, c[0x0][0x388] ;  /* 0x0000e200ff0c7b82 */ /* 0x000e220000000a00 */
[----:B------:R-:W2:Y:S04]  /*0230*/  LDG.E.U16 R20, desc[UR8][R2.64+-0x8] ;  /* 0xfffff80802147981 */ /* 0x000ea8000c1e1500 */
[----:B------:R-:W3:Y:S04]  /*0240*/  LDG.E.U16 R21, desc[UR8][R2.64+-0x6] ;  /* 0xfffffa0802157981 */ /* 0x000ee8000c1e1500 */
[----:B------:R-:W4:Y:S04]  /*0250*/  LDG.E.U16 R24, desc[UR8][R2.64+-0x4] ;  /* 0xfffffc0802187981 */ /* 0x000f28000c1e1500 */
[----:B------:R-:W5:Y:S04]  /*0260*/  LDG.E.U16 R27, desc[UR8][R2.64+-0x2] ;  /* 0xfffffe08021b7981 */ /* 0x000f68000c1e1500 */
[----:B------:R-:W5:Y:S04]  /*0270*/  LDG.E.U16 R26, desc[UR8][R2.64] ;  /* 0x00000008021a7981 */ /* 0x000f68000c1e1500 */
[----:B------:R-:W5:Y:S01]  /*0280*/  LDG.E.U16 R28, desc[UR8][R2.64+0x2] ;  /* 0x00000208021c7981 */ /* 0x000f62000c1e1500 */
[----:B0-----:R-:W-:-:S05]  /*0290*/  IMAD.WIDE R12, R18, 0x2, R12 ;  /* 0x00000002120c7825 */ /* 0x001fca00078e020c */
[----:B------:R0:W5:Y:S01]  /*02a0*/  LDG.E.U16 R22, desc[UR8][R12.64] ;  /* 0x000000080c167981 */ /* 0x000162000c1e1500 */
[----:B------:R-:W-:-:S05]  /*02b0*/  IMAD.WIDE R14, R17, 0x2, R12 ;  /* 0x00000002110e7825 */ /* 0x000fca00078e020c */
[----:B------:R1:W5:Y:S01]  /*02c0*/  LDG.E.U16 R25, desc[UR8][R14.64] ;  /* 0x000000080e197981 */ /* 0x000362000c1e1500 */
[----:B------:R-:W-:-:S04]  /*02d0*/  IMAD.WIDE R8, R17, 0x2, R14 ;  /* 0x0000000211087825 */ /* 0x000fc800078e020e */
[C---:B------:R-:W-:Y:S02]  /*02e0*/  IMAD.WIDE R6, R17.reuse, 0x2, R8 ;  /* 0x0000000211067825 */ /* 0x040fe400078e0208 */
[----:B------:R-:W5:Y:S02]  /*02f0*/  LDG.E.U16 R8, desc[UR8][R8.64] ;  /* 0x0000000808087981 */ /* 0x000f64000c1e1500 */
[C---:B------:R-:W-:Y:S02]  /*0300*/  IMAD.WIDE R4, R17.reuse, 0x2, R6 ;  /* 0x0000000211047825 */ /* 0x040fe400078e0206 */
[----:B------:R-:W5:Y:S02]  /*0310*/  LDG.E.U16 R6, desc[UR8][R6.64] ;  /* 0x0000000806067981 */ /* 0x000f64000c1e1500 */
[C---:B------:R-:W-:Y:S02]  /*0320*/  IMAD.WIDE R10, R17.reuse, 0x2, R4 ;  /* 0x00000002110a7825 */ /* 0x040fe400078e0204 */
[----:B------:R-:W5:Y:S04]  /*0330*/  LDG.E.U16 R9, desc[UR8][R2.64+0x4] ;  /* 0x0000040802097981 */ /* 0x000f68000c1e1500 */
[----:B------:R-:W5:Y:S01]  /*0340*/  LDG.E.U16 R4, desc[UR8][R4.64] ;  /* 0x0000000804047981 */ /* 0x000f62000c1e1500 */
[----:B0-----:R-:W-:-:S03]  /*0350*/  IMAD.WIDE R12, R17, 0x2, R10 ;  /* 0x00000002110c7825 */ /* 0x001fc600078e020a */
[----:B------:R-:W5:Y:S01]  /*0360*/  LDG.E.U16 R10, desc[UR8][R10.64] ;  /* 0x000000080a0a7981 */ /* 0x000f62000c1e1500 */
[----:B-1----:R-:W-:-:S03]  /*0370*/  IMAD.WIDE R14, R17, 0x2, R12 ;  /* 0x00000002110e7825 */ /* 0x002fc600078e020c */
[----:B------:R0:W5:Y:S04]  /*0380*/  LDG.E.U16 R7, desc[UR8][R2.64+0x6] ;  /* 0x0000060802077981 */ /* 0x000168000c1e1500 */
[----:B------:R-:W5:Y:S04]  /*0390*/  LDG.E.U16 R12, desc[UR8][R12.64] ;  /* 0x000000080c0c7981 */ /* 0x000f68000c1e1500 */
[----:B------:R-:W5:Y:S01]  /*03a0*/  LDG.E.U16 R14, desc[UR8][R14.64] ;  /* 0x000000080e0e7981 */ /* 0x000f62000c1e1500 */
[----:B------:R-:W-:-:S04]  /*03b0*/  UIADD3 UR7, UPT, UPT, UR7, 0x8, URZ ;  /* 0x0000000807077890 */ /* 0x000fc8000fffe0ff */
[----:B------:R-:W-:Y:S01]  /*03c0*/  UISETP.NE.AND UP1, UPT, UR7, URZ, UPT ;  /* 0x000000ff0700728c */ /* 0x000fe2000bf25270 */
[----:B0-----:R-:W-:Y:S02]  /*03d0*/  IADD3 R2, P0, PT, R2, 0x10, RZ ;  /* 0x0000001002027810 */ /* 0x001fe40007f1e0ff */
[----:B------:R-:W-:Y:S02]  /*03e0*/  LEA R18, R17, R18, 0x3 ;  /* 0x0000001211127211 */ /* 0x000fe400078e18ff */
[----:B------:R-:W-:Y:S01]  /*03f0*/  IADD3.X R3, PT, PT, RZ, R3, RZ, P0, !PT ;  /* 0x00000003ff037210 */ /* 0x000fe200007fe4ff */
[----:B--2---:R-:W-:Y:S02]  /*0400*/  HADD2.F32 R20, -RZ, R20.H0_H0 ;  /* 0x20000014ff147230 */ /* 0x004fe40000004100 */
[----:B---3--:R-:W-:Y:S02]  /*0410*/  HADD2.F32 R21, -RZ, R21.H0_H0 ;  /* 0x20000015ff157230 */ /* 0x008fe40000004100 */
[----:B----4-:R-:W-:-:S02]  /*0420*/  HADD2.F32 R5, -RZ, R24.H0_H0 ;  /* 0x20000018ff057230 */ /* 0x010fc40000004100 */
[----:B-----5:R-:W-:-:S05]  /*0430*/  HADD2.F32 R22, -RZ, R22.H0_H0 ;  /* 0x20000016ff167230 */ /* 0x020fca0000004100 */
[----:B------:R-:W-:Y:S01]  /*0440*/  FFMA R20, R20, R22, R23 ;  /* 0x0000001614147223 */ /* 0x000fe20000000017 */
[----:B------:R-:W-:Y:S02]  /*0450*/  HADD2.F32 R25, -RZ, R25.H0_H0 ;  /* 0x20000019ff197230 */ /* 0x000fe40000004100 */
[----:B------:R-:W-:-:S03]  /*0460*/  HADD2.F32 R22, -RZ, R27.H0_H0 ;  /* 0x2000001bff167230 */ /* 0x000fc60000004100 */
        /* <DEDUP_REMOVED lines=10> */
[----:B------:R-:W-:-:S03]  /*0510*/  HADD2.F32 R9, -RZ, R9.H0_H0 ;  /* 0x20000009ff097230 */ /* 0x000fc60000004100 */
[----:B------:R-:W-:Y:S01]  /*0520*/  FFMA R4, R11, R10, R4 ;  /* 0x0000000a0b047223 */ /* 0x000fe20000000004 */
[----:B------:R-:W-:Y:S02]  /*0530*/  HADD2.F32 R12, -RZ, R12.H0_H0 ;  /* 0x2000000cff0c7230 */ /* 0x000fe40000004100 */
[----:B------:R-:W-:Y:S02]  /*0540*/  HADD2.F32 R7, -RZ, R7.H0_H0 ;  /* 0x20000007ff077230 */ /* 0x000fe40000004100 */
[----:B------:R-:W-:Y:S02]  /*0550*/  HADD2.F32 R14, -RZ, R14.H0_H0 ;  /* 0x2000000eff0e7230 */ /* 0x000fe40000004100 */
[----:B------:R-:W-:-:S04]  /*0560*/  FFMA R4, R9, R12, R4 ;  /* 0x0000000c09047223 */ /* 0x000fc80000000004 */
[----:B------:R-:W-:Y:S01]  /*0570*/  FFMA R23, R7, R14, R4 ;  /* 0x0000000e07177223 */ /* 0x000fe20000000004 */
[----:B------:R-:W-:Y:S06]  /*0580*/  BRA.U UP1, `(.L_x_7) ;  /* 0xfffffffd01247547 */ /* 0x000fec000b83ffff */
.L_x_6:
[----:B------:R-:W-:Y:S05]  /*0590*/  BRA.U !UP0, `(.L_x_5) ;  /* 0x00000005083c7547 */ /* 0x000fea000b800000 */
[----:B------:R-:W-:Y:S02]  /*05a0*/  UISETP.GE.U32.AND UP0, UPT, UR6, 0x4, UPT ;  /* 0x000000040600788c */ /* 0x000fe4000bf06070 */
[----:B------:R-:W-:-:S04]  /*05b0*/  ULOP3.LUT UR7, UR5, 0x3, URZ, 0xc0, !UPT ;  /* 0x0000000305077892 */ /* 0x000fc8000f8ec0ff */
[----:B------:R-:W-:-:S03]  /*05c0*/  UISETP.NE.AND UP1, UPT, UR7, URZ, UPT ;  /* 0x000000ff0700728c */ /* 0x000fc6000bf25270 */
[----:B------:R-:W-:Y:S08]  /*05d0*/  BRA.U !UP0, `(.L_x_8) ;  /* 0x00000001088c7547 */ /* 0x000ff0000b800000 */
[----:B------:R-:W0:Y:S01]  /*05e0*/  LDC.64 R8, c[0x0][0x388] ;  /* 0x0000e200ff087b82 */ /* 0x000e220000000a00 */
[----:B------:R-:W1:Y:S01]  /*05f0*/  LDCU.64 UR10, c[0x0][0x380] ;  /* 0x00007000ff0a77ac */ /* 0x000e620008000a00 */
[----:B------:R-:W-:Y:S01]  /*0600*/  IMAD R5, R17, UR4, R0 ;  /* 0x0000000411057c24 */ /* 0x000fe2000f8e0200 */
[C---:B------:R-:W-:Y:S02]  /*0610*/  IADD3 R3, PT, PT, R19.reuse, UR4, RZ ;  /* 0x0000000413037c10 */ /* 0x040fe4000fffe0ff */
[----:B------:R-:W-:-:S03]  /*0620*/  IADD3 R4, P0, PT, R19, UR4, RZ ;  /* 0x0000000413047c10 */ /* 0x000fc6000ff1e0ff */
[----:B------:R-:W2:Y:S01]  /*0630*/  LDC.64 R6, c[0x0][0x380] ;  /* 0x0000e000ff067b82 */ /* 0x000ea20000000a00 */
[----:B0-----:R-:W-:-:S04]  /*0640*/  IMAD.WIDE R8, R5, 0x2, R8 ;  /* 0x0000000205087825 */ /* 0x001fc800078e0208 */
[----:B------:R-:W-:Y:S02]  /*0650*/  IMAD.WIDE R10, R17, 0x2, R8 ;  /* 0x00000002110a7825 */ /* 0x000fe400078e0208 */
[----:B------:R-:W3:Y:S02]  /*0660*/  LDG.E.U16 R8, desc[UR8][R8.64] ;  /* 0x0000000808087981 */ /* 0x000ee4000c1e1500 */
[----:B--2---:R-:W-:Y:S01]  /*0670*/  IMAD.WIDE.U32 R6, R3, 0x2, R6 ;  /* 0x0000000203067825 */ /* 0x004fe200078e0006 */
[----:B------:R-:W-:Y:S02]  /*0680*/  IADD3.X R3, PT, PT, RZ, RZ, RZ, P0, !PT ;  /* 0x000000ffff037210 */ /* 0x000fe400007fe4ff */
[C---:B-1----:R-:W-:Y:S01]  /*0690*/  LEA R2, P0, R4.reuse, UR10, 0x1 ;  /* 0x0000000a04027c11 */ /* 0x042fe2000f8008ff */
[----:B------:R-:W-:Y:S02]  /*06a0*/  IMAD.WIDE R12, R17, 0x2, R10 ;  /* 0x00000002110c7825 */ /* 0x000fe400078e020a */
[----:B------:R-:W2:Y:S01]  /*06b0*/  LDG.E.U16 R6, desc[UR8][R6.64] ;  /* 0x0000000806067981 */ /* 0x000ea2000c1e1500 */
[----:B------:R-:W-:-:S03]  /*06c0*/  LEA.HI.X R3, R4, UR11, R3, 0x1, P0 ;  /* 0x0000000b04037c11 */ /* 0x000fc600080f0c03 */
[----:B------:R-:W4:Y:S01]  /*06d0*/  LDG.E.U16 R10, desc[UR8][R10.64] ;  /* 0x000000080a0a7981 */ /* 0x000f22000c1e1500 */
[----:B------:R-:W-:-:S03]  /*06e0*/  IMAD.WIDE R4, R17, 0x2, R12 ;  /* 0x0000000211047825 */ /* 0x000fc600078e020c */
[----:B------:R-:W5:Y:S04]  /*06f0*/  LDG.E.U16 R15, desc[UR8][R2.64+0x2] ;  /* 0x00000208020f7981 */ /* 0x000f68000c1e1500 */
[----:B------:R-:W5:Y:S04]  /*0700*/  LDG.E.U16 R18, desc[UR8][R2.64+0x4] ;  /* 0x0000040802127981 */ /* 0x000f68000c1e1500 */
[----:B------:R-:W5:Y:S04]  /*0710*/  LDG.E.U16 R12, desc[UR8][R12.64] ;  /* 0x000000080c0c7981 */ /* 0x000f68000c1e1500 */
[----:B------:R-:W5:Y:S04]  /*0720*/  LDG.E.U16 R20, desc[UR8][R2.64+0x6] ;  /* 0x0000060802147981 */ /* 0x000f68000c1e1500 */
[----:B------:R-:W5:Y:S01]  /*0730*/  LDG.E.U16 R4, desc[UR8][R4.64] ;  /* 0x0000000804047981 */ /* 0x000f62000c1e1500 */
[----:B------:R-:W-:Y:S01]  /*0740*/  UIADD3 UR4, UPT, UPT, UR4, 0x4, URZ ;  /* 0x0000000404047890 */ /* 0x000fe2000fffe0ff */
[----:B--2---:R-:W-:-:S02]  /*0750*/  HADD2.F32 R14, -RZ, R6.H0_H0 ;  /* 0x20000006ff0e7230 */ /* 0x004fc40000004100 */
[----:B---3--:R-:W-:Y:S02]  /*0760*/  HADD2.F32 R6, -RZ, R8.H0_H0 ;  /* 0x20000008ff067230 */ /* 0x008fe40000004100 */
[----:B----4-:R-:W-:-:S03]  /*0770*/  HADD2.F32 R7, -RZ, R10.H0_H0 ;  /* 0x2000000aff077230 */ /* 0x010fc60000004100 */
[----:B------:R-:W-:Y:S01]  /*0780*/  FFMA R6, R14, R6, R23 ;  /* 0x000000060e067223 */ /* 0x000fe20000000017 */
[----:B-----5:R-:W-:Y:S02]  /*0790*/  HADD2.F32 R15, -RZ, R15.H0_H0 ;  /* 0x2000000fff0f7230 */ /* 0x020fe40000004100 */
[----:B------:R-:W-:-:S03]  /*07a0*/  HADD2.F32 R9, -RZ, R18.H0_H0 ;  /* 0x20000012ff097230 */ /* 0x000fc60000004100 */
[----:B------:R-:W-:Y:S01]  /*07b0*/  FFMA R6, R15, R7, R6 ;  /* 0x000000070f067223 */ /* 0x000fe20000000006 */
[----:B------:R-:W-:Y:S02]  /*07c0*/  HADD2.F32 R8, -RZ, R12.H0_H0 ;  /* 0x2000000cff087230 */ /* 0x000fe40000004100 */
[----:B------:R-:W-:-:S03]  /*07d0*/  HADD2.F32 R23, -RZ, R20.H0_H0 ;  /* 0x20000014ff177230 */ /* 0x000fc60000004100 */
[----:B------:R-:W-:Y:S01]  /*07e0*/  FFMA R6, R9, R8, R6 ;  /* 0x0000000809067223 */ /* 0x000fe20000000006 */
[----:B------:R-:W-:-:S05]  /*07f0*/  HADD2.F32 R4, -RZ, R4.H0_H0 ;  /* 0x20000004ff047230 */ /* 0x000fca0000004100 */
[----:B------:R-:W-:-:S07]  /*0800*/  FFMA R23, R23, R4, R6 ;  /* 0x0000000417177223 */ /* 0x000fce0000000006 */
.L_x_8:
[----:B------:R-:W-:Y:S05]  /*0810*/  BRA.U !UP1, `(.L_x_5) ;  /* 0x00000001099c7547 */ /* 0x000fea000b800000 */
[----:B------:R-:W-:Y:S02]  /*0820*/  UISETP.NE.AND UP0, UPT, UR7, 0x1, UPT ;  /* 0x000000010700788c */ /* 0x000fe4000bf05270 */
[----:B------:R-:W-:-:S04]  /*0830*/  ULOP3.LUT UR5, UR5, 0x1, URZ, 0xc0, !UPT ;  /* 0x0000000105057892 */ /* 0x000fc8000f8ec0ff */
[----:B------:R-:W-:-:S03]  /*0840*/  UISETP.NE.U32.AND UP1, UPT, UR5, 0x1, UPT ;  /* 0x000000010500788c */ /* 0x000fc6000bf25070 */
[----:B------:R-:W-:Y:S08]  /*0850*/  BRA.U !UP0, `(.L_x_9) ;  /* 0x00000001085c7547 */ /* 0x000ff0000b800000 */
[----:B------:R-:W0:Y:S01]  /*0860*/  LDC.64 R4, c[0x0][0x388] ;  /* 0x0000e200ff047b82 */ /* 0x000e220000000a00 */
[----:B------:R-:W1:Y:S01]  /*0870*/  LDCU.64 UR6, c[0x0][0x380] ;  /* 0x00007000ff0677ac */ /* 0x000e620008000a00 */
[----:B------:R-:W-:Y:S01]  /*0880*/  IADD3 R7, PT, PT, R19, UR4, RZ ;  /* 0x0000000413077c10 */ /* 0x000fe2000fffe0ff */
[----:B------:R-:W-:Y:S01]  /*0890*/  IMAD R9, R17, UR4, R0 ;  /* 0x0000000411097c24 */ /* 0x000fe2000f8e0200 */
[----:B------:R-:W-:-:S04]  /*08a0*/  IADD3 R10, P0, PT, R19, UR4, RZ ;  /* 0x00000004130a7c10 */ /* 0x000fc8000ff1e0ff */
[----:B------:R-:W2:Y:S01]  /*08b0*/  LDC.64 R2, c[0x0][0x380] ;  /* 0x0000e000ff027b82 */ /* 0x000ea20000000a00 */
[----:B0-----:R-:W-:-:S04]  /*08c0*/  IMAD.WIDE R4, R9, 0x2, R4 ;  /* 0x0000000209047825 */ /* 0x001fc800078e0204 */
[----:B------:R-:W-:Y:S02]  /*08d0*/  IMAD.WIDE R8, R17, 0x2, R4 ;  /* 0x0000000211087825 */ /* 0x000fe400078e0204 */
[----:B------:R-:W3:Y:S02]  /*08e0*/  LDG.E.U16 R4, desc[UR8][R4.64] ;  /* 0x0000000804047981 */ /* 0x000ee4000c1e1500 */
[----:B--2---:R-:W-:Y:S01]  /*08f0*/  IMAD.WIDE.U32 R2, R7, 0x2, R2 ;  /* 0x0000000207027825 */ /* 0x004fe200078e0002 */
[----:B------:R-:W-:Y:S01]  /*0900*/  IADD3.X R7, PT, PT, RZ, RZ, RZ, P0, !PT ;  /* 0x000000ffff077210 */ /* 0x000fe200007fe4ff */
[----:B------:R-:W2:Y:S01]  /*0910*/  LDG.E.U16 R8, desc[UR8][R8.64] ;  /* 0x0000000808087981 */ /* 0x000ea2000c1e1500 */
[----:B-1----:R-:W-:-:S03]  /*0920*/  LEA R6, P0, R10, UR6, 0x1 ;  /* 0x000000060a067c11 */ /* 0x002fc6000f8008ff */
[----:B------:R-:W4:Y:S01]  /*0930*/  LDG.E.U16 R2, desc[UR8][R2.64] ;  /* 0x0000000802027981 */ /* 0x000f22000c1e1500 */
[----:B------:R-:W-:-:S05]  /*0940*/  LEA.HI.X R7, R10, UR7, R7, 0x1, P0 ;  /* 0x000000070a077c11 */ /* 0x000fca00080f0c07 */
[----:B------:R-:W5:Y:S01]  /*0950*/  LDG.E.U16 R6, desc[UR8][R6.64+0x2] ;  /* 0x0000020806067981 */ /* 0x000f62000c1e1500 */
[----:B------:R-:W-:Y:S01]  /*0960*/  UIADD3 UR4, UPT, UPT, UR4, 0x2, URZ ;  /* 0x0000000204047890 */ /* 0x000fe2000fffe0ff */
[----:B---3--:R-:W-:Y:S02]  /*0970*/  HADD2.F32 R11, -RZ, R4.H0_H0 ;  /* 0x20000004ff0b7230 */ /* 0x008fe40000004100 */
[----:B--2---:R-:W-:Y:S02]  /*0980*/  HADD2.F32 R12, -RZ, R8.H0_H0 ;  /* 0x20000008ff0c7230 */ /* 0x004fe40000004100 */
[----:B----4-:R-:W-:-:S05]  /*0990*/  HADD2.F32 R10, -RZ, R2.H0_H0 ;  /* 0x20000002ff0a7230 */ /* 0x010fca0000004100 */
[----:B------:R-:W-:Y:S01]  /*09a0*/  FFMA R10, R10, R11, R23 ;  /* 0x0000000b0a0a7223 */ /* 0x000fe20000000017 */
[----:B-----5:R-:W-:-:S05]  /*09b0*/  HADD2.F32 R13, -RZ, R6.H0_H0 ;  /* 0x20000006ff0d7230 */ /* 0x020fca0000004100 */
[----:B------:R-:W-:-:S07]  /*09c0*/  FFMA R23, R13, R12, R10 ;  /* 0x0000000c0d177223 */ /* 0x000fce000000000a */
.L_x_9:
[----:B------:R-:W-:Y:S05]  /*09d0*/  BRA.U UP1, `(.L_x_5) ;  /* 0x00000001012c7547 */ /* 0x000fea000b800000 */
[----:B------:R-:W0:Y:S01]  /*09e0*/  LDC.64 R2, c[0x0][0x380] ;  /* 0x0000e000ff027b82 */ /* 0x000e220000000a00 */
[----:B------:R-:W-:Y:S01]  /*09f0*/  IADD3 R19, PT, PT, R19, UR4, RZ ;  /* 0x0000000413137c10 */ /* 0x000fe2000fffe0ff */
[----:B------:R-:W-:-:S06]  /*0a00*/  IMAD R7, R17, UR4, R0 ;  /* 0x0000000411077c24 */ /* 0x000fcc000f8e0200 */
[----:B------:R-:W1:Y:S01]  /*0a10*/  LDC.64 R4, c[0x0][0x388] ;  /* 0x0000e200ff047b82 */ /* 0x000e620000000a00 */
[----:B0-----:R-:W-:-:S06]  /*0a20*/  IMAD.WIDE.U32 R2, R19, 0x2, R2 ;  /* 0x0000000213027825 */ /* 0x001fcc00078e0002 */
[----:B------:R-:W2:Y:S01]  /*0a30*/  LDG.E.U16 R2, desc[UR8][R2.64] ;  /* 0x0000000802027981 */ /* 0x000ea2000c1e1500 */
[----:B-1----:R-:W-:-:S06]  /*0a40*/  IMAD.WIDE R4, R7, 0x2, R4 ;  /* 0x0000000207047825 */ /* 0x002fcc00078e0204 */
[----:B------:R-:W3:Y:S01]  /*0a50*/  LDG.E.U16 R4, desc[UR8][R4.64] ;  /* 0x0000000804047981 */ /* 0x000ee2000c1e1500 */
[----:B--2---:R-:W-:Y:S02]  /*0a60*/  HADD2.F32 R6, -RZ, R2.H0_H0 ;  /* 0x20000002ff067230 */ /* 0x004fe40000004100 */
[----:B---3--:R-:W-:-:S05]  /*0a70*/  HADD2.F32 R7, -RZ, R4.H0_H0 ;  /* 0x20000004ff077230 */ /* 0x008fca0000004100 */
[----:B------:R-:W-:-:S07]  /*0a80*/  FFMA R23, R6, R7, R23 ;  /* 0x0000000706177223 */ /* 0x000fce0000000017 */
.L_x_5:
[----:B------:R-:W0:Y:S01]  /*0a90*/  LDC.64 R2, c[0x0][0x390] ;  /* 0x0000e400ff027b82 */ /* 0x000e220000000a00 */
[----:B------:R-:W-:-:S04]  /*0aa0*/  IMAD R17, R16, R17, R0 ;  /* 0x0000001110117224 */ /* 0x000fc800078e0200 */
[----:B0-----:R-:W-:-:S05]  /*0ab0*/  IMAD.WIDE R2, R17, 0x4, R2 ;  /* 0x0000000411027825 */ /* 0x001fca00078e0202 */
[----:B------:R-:W-:Y:S01]  /*0ac0*/  STG.E desc[UR8][R2.64], R23 ;  /* 0x0000001702007986 */ /* 0x000fe2000c101908 */
[----:B------:R-:W-:Y:S05]  /*0ad0*/  EXIT ;  /* 0x000000000000794d */ /* 0x000fea0003800000 */
.L_x_10:
        /* <DEDUP_REMOVED lines=10> */
.L_x_12:


//--------------------- .nv.shared.reserved.0     --------------------------
	.section	.nv.shared.reserved.0,"aw",@nobits
	.weak		__nv_reservedSMEM_offset_0_alias
	.size		__nv_reservedSMEM_offset_0_alias, 0, 64
	.other		__nv_reservedSMEM_offset_0_alias,@"STO_CUDA_RESERVED_SHARED STV_DEFAULT"
__nv_reservedSMEM_offset_0_alias:
	.zero		0
	.zero		64


//--------------------- .nv.constant0._Z13matmul_kernelPK6__halfS1_Pfiii --------------------------
	.section	.nv.constant0._Z13matmul_kernelPK6__halfS1_Pfiii,"a",@progbits
	.sectionflags	@""
	.align	4
.nv.constant0._Z13matmul_kernelPK6__halfS1_Pfiii:
	.zero		932


//--------------------- .nv.constant0._Z16matmul_arbitraryPK6__halfS1_Pfiii --------------------------
	.section	.nv.constant0._Z16matmul_arbitraryPK6__halfS1_Pfiii,"a",@progbits
	.sectionflags	@""
	.align	4
.nv.constant0._Z16matmul_arbitraryPK6__halfS1_Pfiii:
	.zero		932


//--------------------- SYMBOLS --------------------------

	.type		.nv.reservedSmem.offset0,@object
	.size		.nv.reservedSmem.offset0,0x4
